def gluon_wgmma(
    a_ptr,
    b_ptr,
    c_ptr,
    M,
    N,
    K,
    stride_am,
    stride_bk,
    stride_cm,
    BLOCK_M: gl.constexpr,
    BLOCK_N: gl.constexpr,
    BLOCK_K: gl.constexpr,
    DTYPE: gl.constexpr,
    A_LAYOUT: gl.constexpr,
    B_LAYOUT: gl.constexpr,
    C_LAYOUT: gl.constexpr,
    B_SHAPE: gl.constexpr,
    TRANS_B: gl.constexpr,
    NUM_BUFFERS: gl.constexpr,
    NUM_WARPS: gl.constexpr,
):
    a_desc = tma.make_tensor_descriptor(
        a_ptr, [M, K], [stride_am, 1], [BLOCK_M, BLOCK_K], A_LAYOUT
    )
    b_desc = tma.make_tensor_descriptor(
        b_ptr,
        [N, K] if TRANS_B else [K, N],
        [stride_bk, 1],
        B_SHAPE,
        B_LAYOUT,
    )
    c_desc = tma.make_tensor_descriptor(
        c_ptr, [M, N], [stride_cm, 1], [BLOCK_M, BLOCK_N], C_LAYOUT
    )

    a_bufs = gl.allocate_shared_memory(
        DTYPE, [NUM_BUFFERS, BLOCK_M, BLOCK_K], A_LAYOUT
    )
    b_bufs = gl.allocate_shared_memory(DTYPE, [NUM_BUFFERS] + B_SHAPE, B_LAYOUT)

    pid_m = gl.program_id(0)
    pid_n = gl.program_id(1)
    off_m = pid_m * BLOCK_M
    off_n = pid_n * BLOCK_N

    mma_layout: gl.constexpr = pick_wgmma_layout(DTYPE, BLOCK_M, BLOCK_N, NUM_WARPS)
    acc = warpgroup_mma_init(
        gl.zeros((BLOCK_M, BLOCK_N), dtype=gl.float32, layout=mma_layout)
    )

    bars = gl.allocate_shared_memory(
        gl.int64, [NUM_BUFFERS, 1], mbarrier.MBarrierLayout()
    )
    for i in gl.static_range(NUM_BUFFERS):
        mbarrier.init(bars.index(i), count=1)
    idx = 0
    phase = 0

    for k in range(0, K, BLOCK_K):
        a = a_bufs.index(idx)
        b = b_bufs.index(idx)
        bar = bars.index(idx)
        mbarrier.expect(bar, a_desc.block_type.nbytes + b_desc.block_type.nbytes)
        tma.async_copy_global_to_shared(a_desc, [off_m, k], bar, a)
        tma.async_copy_global_to_shared(
            b_desc, [off_n, k] if TRANS_B else [k, off_n], bar, b
        )
        mbarrier.wait(bar, phase=phase)

        if TRANS_B:
            b = b.permute((1, 0))
        acc = warpgroup_mma_wait(num_outstanding=0, deps=(acc,))
        acc = warpgroup_mma(a, b, acc, is_async=True)

        idx += 1
        if idx == NUM_BUFFERS:
            idx = 0
            phase ^= 1

    acc = warpgroup_mma_wait(num_outstanding=0, deps=(acc,))
    for i in gl.static_range(NUM_BUFFERS):
        mbarrier.invalidate(bars.index(i))

    c_smem = gl.allocate_shared_memory(DTYPE, [BLOCK_M, BLOCK_N], C_LAYOUT)
    c_smem.store(acc.to(DTYPE))
    fence_async_shared()
    tma.async_copy_shared_to_global(c_desc, [off_m, off_n], c_smem)
    tma.store_wait(pendings=0)

# config = {"BLOCK_K": 128, "BLOCK_M": 256, "BLOCK_N": 256, "arch": "sm_90", "dtype": "fp16", "num_buffers": 3, "num_warps": 4, "trans_b": 1}
# arch = sm_90


// ===== COMPILED SASS (sm_90a) =====

	.target	sm_90a

	.elftype	@"ET_EXEC"


//--------------------- .note.nv.tkinfo           --------------------------
	.section	.note.nv.tkinfo,"",@"SHT_NOTE"
	.sectionflags	@"SHF_NOTE_NV_TKINFO"
	.tkinfo
        /*0018*/ 	.word	0x00000002
        /*0030*/ 	.string	""
        /*0030*/ 	.string	"ptxas"
        /*0030*/ 	.string	"Cuda compilation tools, release 13.0, V13.0.88"
        /*0030*/ 	.string	"Build cuda_13.0.r13.0/compiler.36424714_0"
        /*0030*/ 	.string	"-v  -suppress-debug-info  -lineinfo  -arch sm_90a "



//--------------------- .note.nv.cuinfo           --------------------------
	.section	.note.nv.cuinfo,"",@"SHT_NOTE"
	.sectionflags	@"SHF_NOTE_NV_CUINFO"
        /*0018*/ 	.short	0x0002
        /*001a*/ 	.short	0x005a
        /*001c*/ 	.short	0x0082
	.zero		2


//--------------------- .nv.info                  --------------------------
	.section	.nv.info,"",@"SHT_CUDA_INFO"
	.align	4


	//----- nvinfo : EIATTR_REGCOUNT
	.align		4
        /*0000*/ 	.byte	0x04, 0x2f
        /*0002*/ 	.short	(.L_1 - .L_0)
	.align		4
.L_0:
        /*0004*/ 	.word	index@(gluon_wgmma)
        /*0008*/ 	.word	0x000000ff


	//----- nvinfo : EIATTR_FRAME_SIZE
	.align		4
.L_1:
        /*000c*/ 	.byte	0x04, 0x11
        /*000e*/ 	.short	(.L_3 - .L_2)
	.align		4
.L_2:
        /*0010*/ 	.word	index@(gluon_wgmma)
        /*0014*/ 	.word	0x000008d0


	//----- nvinfo : EIATTR_MIN_STACK_SIZE
	.align		4
.L_3:
        /*0018*/ 	.byte	0x04, 0x12
        /*001a*/ 	.short	(.L_5 - .L_4)
	.align		4
.L_4:
        /*001c*/ 	.word	index@(gluon_wgmma)
        /*0020*/ 	.word	0x000008d0
.L_5:


//--------------------- .nv.compat                --------------------------
	.section	.nv.compat,"",@"SHT_CUDA_COMPAT_INFO"
	.align	4
        /*0000*/ 	.byte	0x02, 0x09, 0x01, 0x00, 0x02, 0x02, 0x04, 0x00, 0x02, 0x05, 0x05, 0x00, 0x03, 0x07, 0x01, 0x01
        /*0010*/ 	.byte	0x02, 0x03, 0x03, 0x00, 0x02, 0x06, 0x01, 0x00, 0x04, 0x0b, 0x08, 0x00, 0x00, 0x00, 0x00, 0x00
        /*0020*/ 	.byte	0x00, 0x00, 0x00, 0x00


//--------------------- .nv.info.gluon_wgmma      --------------------------
	.section	.nv.info.gluon_wgmma,"",@"SHT_CUDA_INFO"
	.sectionflags	@""
	.align	4


	//----- nvinfo : EIATTR_CUDA_API_VERSION
	.align		4
        /*0000*/ 	.byte	0x04, 0x37
        /*0002*/ 	.short	(.L_7 - .L_6)
.L_6:
        /*0004*/ 	.word	0x00000082


	//----- nvinfo : EIATTR_KPARAM_INFO
	.align		4
.L_7:
        /*0008*/ 	.byte	0x04, 0x17
        /*000a*/ 	.short	(.L_9 - .L_8)
.L_8:
        /*000c*/ 	.word	0x00000000
        /*0010*/ 	.short	0x000a
        /*0012*/ 	.short	0x0048
        /*0014*/ 	.byte	0x00, 0xf4, 0x21, 0x00


	//----- nvinfo : EIATTR_KPARAM_INFO
	.align		4
.L_9:
        /*0018*/ 	.byte	0x04, 0x17
        /*001a*/ 	.short	(.L_11 - .L_10)
.L_10:
        /*001c*/ 	.word	0x00000000
        /*0020*/ 	.short	0x0009
        /*0022*/ 	.short	0x0040
        /*0024*/ 	.byte	0x00, 0xf4, 0x21, 0x00


	//----- nvinfo : EIATTR_KPARAM_INFO
	.align		4
.L_11:
        /*0028*/ 	.byte	0x04, 0x17
        /*002a*/ 	.short	(.L_13 - .L_12)
.L_12:
        /*002c*/ 	.word	0x00000000
        /*0030*/ 	.short	0x0008
        /*0032*/ 	.short	0x0038
        /*0034*/ 	.byte	0x00, 0xf0, 0x21, 0x00


	//----- nvinfo : EIATTR_KPARAM_INFO
	.align		4
.L_13:
        /*0038*/ 	.byte	0x04, 0x17
        /*003a*/ 	.short	(.L_15 - .L_14)
.L_14:
        /*003c*/ 	.word	0x00000000
        /*0040*/ 	.short	0x0007
        /*0042*/ 	.short	0x0030
        /*0044*/ 	.byte	0x00, 0xf0, 0x21, 0x00


	//----- nvinfo : EIATTR_KPARAM_INFO
	.align		4
.L_15:
        /*0048*/ 	.byte	0x04, 0x17
        /*004a*/ 	.short	(.L_17 - .L_16)
.L_16:
        /*004c*/ 	.word	0x00000000
        /*0050*/ 	.short	0x0006
        /*0052*/ 	.short	0x0028
        /*0054*/ 	.byte	0x00, 0xf0, 0x21, 0x00


	//----- nvinfo : EIATTR_KPARAM_INFO
	.align		4
.L_17:
        /*0058*/ 	.byte	0x04, 0x17
        /*005a*/ 	.short	(.L_19 - .L_18)
.L_18:
        /*005c*/ 	.word	0x00000000
        /*0060*/ 	.short	0x0005
        /*0062*/ 	.short	0x0020
        /*0064*/ 	.byte	0x00, 0xf0, 0x11, 0x00


	//----- nvinfo : EIATTR_KPARAM_INFO
	.align		4
.L_19:
        /*0068*/ 	.byte	0x04, 0x17
        /*006a*/ 	.short	(.L_21 - .L_20)
.L_20:
        /*006c*/ 	.word	0x00000000
        /*0070*/ 	.short	0x0004
        /*0072*/ 	.short	0x001c
        /*0074*/ 	.byte	0x00, 0xf0, 0x11, 0x00


	//----- nvinfo : EIATTR_KPARAM_INFO
	.align		4
.L_21:
        /*0078*/ 	.byte	0x04, 0x17
        /*007a*/ 	.short	(.L_23 - .L_22)
.L_22:
        /*007c*/ 	.word	0x00000000
        /*0080*/ 	.short	0x0003
        /*0082*/ 	.short	0x0018
        /*0084*/ 	.byte	0x00, 0xf0, 0x11, 0x00


	//----- nvinfo : EIATTR_KPARAM_INFO
	.align		4
.L_23:
        /*0088*/ 	.byte	0x04, 0x17
        /*008a*/ 	.short	(.L_25 - .L_24)
.L_24:
        /*008c*/ 	.word	0x00000000
        /*0090*/ 	.short	0x0002
        /*0092*/ 	.short	0x0010
        /*0094*/ 	.byte	0x00, 0xf4, 0x21, 0x00


	//----- nvinfo : EIATTR_KPARAM_INFO
	.align		4
.L_25:
        /*0098*/ 	.byte	0x04, 0x17
        /*009a*/ 	.short	(.L_27 - .L_26)
.L_26:
        /*009c*/ 	.word	0x00000000
        /*00a0*/ 	.short	0x0001
        /*00a2*/ 	.short	0x0008
        /*00a4*/ 	.byte	0x00, 0xf4, 0x21, 0x00


	//----- nvinfo : EIATTR_KPARAM_INFO
	.align		4
.L_27:
        /*00a8*/ 	.byte	0x04, 0x17
        /*00aa*/ 	.short	(.L_29 - .L_28)
.L_28:
        /*00ac*/ 	.word	0x00000000
        /*00b0*/ 	.short	0x0000
        /*00b2*/ 	.short	0x0000
        /*00b4*/ 	.byte	0x00, 0xf4, 0x21, 0x00


	//----- nvinfo : EIATTR_SPARSE_MMA_MASK
	.align		4
.L_29:
        /*00b8*/ 	.byte	0x03, 0x50
        /*00ba*/ 	.short	0x0000


	//----- nvinfo : EIATTR_MAXREG_COUNT
	.align		4
        /*00bc*/ 	.byte	0x03, 0x1b
        /*00be*/ 	.short	0x00ff


	//----- nvinfo : EIATTR_NUM_BARRIERS
	.align		4
        /*00c0*/ 	.byte	0x02, 0x4c
        /*00c2*/ 	.byte	0x01
	.zero		1


	//----- nvinfo : EIATTR_ANNOTATIONS
	.align		4
        /*00c4*/ 	.byte	0x04, 0x55
        /*00c6*/ 	.short	(.L_31 - .L_30)


	//   ....[0]....
.L_30:
        /*00c8*/ 	.word	0x00000001
        /*00cc*/ 	.byte	0x70, 0x11, 0x00, 0x00, 0x01, 0x00, 0x00, 0x00, 0xc0, 0x12, 0x00, 0x00, 0x01, 0x00, 0x00, 0x00
        /* <DEDUP_REMOVED lines=976> */
        /*3ddc*/ 	.byte	0xa0, 0xb9, 0x00, 0x00, 0x01, 0x00, 0x00, 0x00, 0xb0, 0xb9, 0x00, 0x00


	//----- nvinfo : EIATTR_MERCURY_ISA_VERSION
	.align		4
.L_31:
        /*3de8*/ 	.byte	0x03, 0x5f
        /*3dea*/ 	.short	0x0101


	//----- nvinfo : EIATTR_INT_WARP_WIDE_INSTR_OFFSETS
	.align		4
        /*3dec*/ 	.byte	0x04, 0x31
        /*3dee*/ 	.short	(.L_33 - .L_32)


	//   ....[0]....
.L_32:
        /*3df0*/ 	.word	0x000012f0


	//   ....[1]....
        /*3df4*/ 	.word	0x00001310


	//   ....[2]....
        /*3df8*/ 	.word	0x00001330


	//   ....[3]....
        /*3dfc*/ 	.word	0x00001410


	//   ....[4]....
        /*3e00*/ 	.word	0x00004d40


	//   ....[5]....
        /*3e04*/ 	.word	0x00004d50


	//   ....[6]....
        /*3e08*/ 	.word	0x00004de0


	//   ....[7]....
        /*3e0c*/ 	.word	0x00004df0


	//----- nvinfo : EIATTR_COOP_GROUP_MASK_REGIDS
	.align		4
.L_33:
        /*3e10*/ 	.byte	0x04, 0x29
        /*3e12*/ 	.short	(.L_35 - .L_34)


	//   ....[0]....
.L_34:
        /*3e14*/ 	.word	0xffffffff


	//   ....[1]....
        /*3e18*/ 	.word	0xffffffff


	//   ....[2]....
        /*3e1c*/ 	.word	0xffffffff


	//----- nvinfo : EIATTR_COOP_GROUP_INSTR_OFFSETS
	.align		4
.L_35:
        /*3e20*/ 	.byte	0x04, 0x28
        /*3e22*/ 	.short	(.L_37 - .L_36)


	//   ....[0]....
.L_36:
        /*3e24*/ 	.word	0x00000170


	//   ....[1]....
        /*3e28*/ 	.word	0x00000710


	//   ....[2]....
        /*3e2c*/ 	.word	0x00000d00


	//----- nvinfo : EIATTR_MBARRIER_INSTR_OFFSETS
	.align		4
.L_37:
        /*3e30*/ 	.byte	0x04, 0x39
        /*3e32*/ 	.short	(.L_39 - .L_38)


	//   ....[0]....
.L_38:
        /*3e34*/ 	.word	0x00002cb0
        /*3e38*/ 	.word	0x000000ff
        /*3e3c*/ 	.word	0x00060000
        /*3e40*/ 	.short	0x0100
        /*3e42*/ 	.byte	0x3c
	.zero		1


	//   ....[1]....
        /*3e44*/ 	.word	0x00002e60
        /*3e48*/ 	.word	0x000000ff
        /*3e4c*/ 	.word	0x00060008
        /*3e50*/ 	.short	0x0100
        /*3e52*/ 	.byte	0x3c
	.zero		1


	//   ....[2]....
        /*3e54*/ 	.word	0x00003010
        /*3e58*/ 	.word	0x000000ff
        /*3e5c*/ 	.word	0x00060010
        /*3e60*/ 	.short	0x0100
        /*3e62*/ 	.byte	0x3c
	.zero		1


	//   ....[3]....
        /*3e64*/ 	.word	0x00004ed0
        /*3e68*/ 	.word	0x000000ff
        /*3e6c*/ 	.word	0x00060000
        /*3e70*/ 	.short	0x010a
        /*3e72*/ 	.byte	0x16
	.zero		1


	//   ....[4]....
        /*3e74*/ 	.word	0x00008850
        /*3e78*/ 	.word	0x000000ff
        /*3e7c*/ 	.word	0x00060000
        /*3e80*/ 	.short	0x0108
        /*3e82*/ 	.byte	0x3c
	.zero		1


	//   ....[5]....
        /*3e84*/ 	.word	0x000088b0
        /*3e88*/ 	.word	0x000000ff
        /*3e8c*/ 	.word	0x00060008
        /*3e90*/ 	.short	0x0108
        /*3e92*/ 	.byte	0x3c
	.zero		1


	//   ....[6]....
        /*3e94*/ 	.word	0x00008960
        /*3e98*/ 	.word	0x000000ff
        /*3e9c*/ 	.word	0x00060010
        /*3ea0*/ 	.short	0x0108
        /*3ea2*/ 	.byte	0x3c
	.zero		1


	//   ....[7]....
        /*3ea4*/ 	.word	0x0000bed0
        /*3ea8*/ 	.word	0x000000ff
        /*3eac*/ 	.word	0x00060000
        /*3eb0*/ 	.short	0x010a
        /*3eb2*/ 	.byte	0x16
	.zero		1


	//----- nvinfo : EIATTR_NUM_MBARRIERS
	.align		4
.L_39:
        /*3eb4*/ 	.byte	0x03, 0x38
        /*3eb6*/ 	.short	0x0003


	//----- nvinfo : EIATTR_EXIT_INSTR_OFFSETS
	.align		4
        /*3eb8*/ 	.byte	0x04, 0x1c
        /*3eba*/ 	.short	(.L_41 - .L_40)


	//   ....[0]....
.L_40:
        /*3ebc*/ 	.word	0x0000bec0


	//----- nvinfo : EIATTR_REQNTID
	.align		4
.L_41:
        /*3ec0*/ 	.byte	0x04, 0x10
        /*3ec2*/ 	.short	(.L_43 - .L_42)
.L_42:
        /*3ec4*/ 	.word	0x00000080
        /*3ec8*/ 	.word	0x00000001
        /*3ecc*/ 	.word	0x00000001


	//----- nvinfo : EIATTR_CRS_STACK_SIZE
	.align		4
.L_43:
        /*3ed0*/ 	.byte	0x04, 0x1e
        /*3ed2*/ 	.short	(.L_45 - .L_44)
.L_44:
        /*3ed4*/ 	.word	0x00000000


	//----- nvinfo : EIATTR_CBANK_PARAM_SIZE
	.align		4
.L_45:
        /*3ed8*/ 	.byte	0x03, 0x19
        /*3eda*/ 	.short	0x0050


	//----- nvinfo : EIATTR_PARAM_CBANK
	.align		4
        /*3edc*/ 	.byte	0x04, 0x0a
        /*3ede*/ 	.short	(.L_47 - .L_46)
	.align		4
.L_46:
        /*3ee0*/ 	.word	index@(.nv.constant0.gluon_wgmma)
        /*3ee4*/ 	.short	0x0210
        /*3ee6*/ 	.short	0x0050


	//----- nvinfo : EIATTR_SW_WAR
	.align		4
.L_47:
        /*3ee8*/ 	.byte	0x04, 0x36
        /*3eea*/ 	.short	(.L_49 - .L_48)
.L_48:
        /*3eec*/ 	.word	0x00000008
.L_49:


//--------------------- .nv.callgraph             --------------------------
	.section	.nv.callgraph,"",@"SHT_CUDA_CALLGRAPH"
	.align	4
	.sectionentsize	8
	.align		4
        /*0000*/ 	.word	0x00000000
	.align		4
        /*0004*/ 	.word	0xffffffff
	.align		4
        /*0008*/ 	.word	0x00000000
	.align		4
        /*000c*/ 	.word	0xfffffffe
	.align		4
        /*0010*/ 	.word	0x00000000
	.align		4
        /*0014*/ 	.word	0xfffffffd
	.align		4
        /*0018*/ 	.word	0x00000000
	.align		4
        /*001c*/ 	.word	0xfffffffc


//--------------------- .text.gluon_wgmma         --------------------------
	.section	.text.gluon_wgmma,"ax",@progbits
	.align	128
        .global         gluon_wgmma
        .type           gluon_wgmma,@function
        .size           gluon_wgmma,(.L_x_52 - gluon_wgmma)
        .other          gluon_wgmma,@"STO_CUDA_ENTRY STV_DEFAULT"
gluon_wgmma:
.text.gluon_wgmma:
[----:B------:R-:W1:Y:S01]  /*0000*/  LDC R1, c[0x0][0x28] ;  /* 0x00000a00ff017b82 */ /* 0x000e620000000800 */
[----:B------:R-:W2:Y:S07]  /*0010*/  S2R R3, SR_TID.X ;  /* 0x0000000000037919 */ /* 0x000eae0000002100 */
[----:B------:R-:W3:Y:S01]  /*0020*/  S2UR UR4, SR_CgaCtaId ;  /* 0x00000000000479c3 */ /* 0x000ee20000008800 */
[----:B------:R-:W-:Y:S01]  /*0030*/  UMOV UR60, 0x400 ;  /* 0x00000400003c7882 */ /* 0x000fe20000000000 */
[----:B------:R-:W-:Y:S01]  /*0040*/  ULDC UR6, c[0x0][0xc] ;  /* 0x0000030000067ab9 */ /* 0x000fe20000000800 */
[----:B------:R-:W-:Y:S01]  /*0050*/  ULDC.64 UR52, c[0x0][0x250] ;  /* 0x0000940000347ab9 */ /* 0x000fe20000000a00 */
[----:B------:R-:W-:Y:S01]  /*0060*/  UMOV UR59, URZ ;  /* 0x0000003f003b7c82 */ /* 0x000fe20008000000 */
[----:B------:R-:W-:Y:S01]  /*0070*/  BSSY B0, `(.L_x_0) ;  /* 0x000001f000007945 */ /* 0x000fe20003800000 */
[----:B-1----:R-:W-:-:S02]  /*0080*/  VIADD R1, R1, 0xfffff730 ;  /* 0xfffff73001017836 */ /* 0x002fc40000000000 */
[----:B------:R-:W1:Y:S08]  /*0090*/  LDC R6, c[0x0][0x228] ;  /* 0x00008a00ff067b82 */ /* 0x000e700000000800 */
[----:B------:R-:W4:Y:S08]  /*00a0*/  LDC R13, c[0x0][0x230] ;  /* 0x00008c00ff0d7b82 */ /* 0x000f300000000800 */
[----:B------:R-:W-:Y:S01]  /*00b0*/  S2UR UR54, SR_CTAID.Y ;  /* 0x00000000003679c3 */ /* 0x000fe20000002600 */
[----:B---3--:R-:W-:-:S03]  /*00c0*/  ULEA UR60, UR4, UR60, 0x18 ;  /* 0x0000003c043c7291 */ /* 0x008fc6000f8ec03f */
[----:B------:R-:W-:Y:S01]  /*00d0*/  ULDC UR4, c[0x0][0x10] ;  /* 0x0000040000047ab9 */ /* 0x000fe20000000800 */
[----:B--2---:R-:W-:-:S03]  /*00e0*/  LOP3.LUT R2, R3, 0x7f, RZ, 0xc0, !PT ;  /* 0x0000007f03027812 */ /* 0x004fc600078ec0ff */
[----:B------:R-:W2:Y:S01]  /*00f0*/  S2UR UR5, SR_CTAID.Z ;  /* 0x00000000000579c3 */ /* 0x000ea20000002700 */
[----:B-1----:R-:W-:Y:S01]  /*0100*/  VIADD R6, R6, 0xffffffff ;  /* 0xffffffff06067836 */ /* 0x002fe20000000000 */
[C---:B------:R-:W-:Y:S02]  /*0110*/  ISETP.GE.U32.AND P0, PT, R2.reuse, 0x20, PT ;  /* 0x000000200200780c */ /* 0x040fe40003f06070 */
[C---:B------:R-:W-:Y:S02]  /*0120*/  ISETP.NE.U32.AND P2, PT, R2.reuse, RZ, PT ;  /* 0x000000ff0200720c */ /* 0x040fe40003f45070 */
[----:B------:R-:W-:Y:S02]  /*0130*/  LEA R12, R2, UR60, 0x2 ;  /* 0x0000003c020c7c11 */ /* 0x000fe4000f8e10ff */
[----:B------:R-:W1:Y:S01]  /*0140*/  S2UR UR55, SR_CTAID.X ;  /* 0x00000000003779c3 */ /* 0x000e620000002500 */
[----:B----4-:R-:W-:-:S06]  /*0150*/  VIADD R9, R13, 0xffffffff ;  /* 0xffffffff0d097836 */ /* 0x010fcc0000000000 */
[----:B------:R3:W-:Y:S01]  /*0160*/  @!P0 STS [R12], RZ ;  /* 0x000000ff0c008388 */ /* 0x0007e20000000800 */
[----:B------:R-:W-:-:S03]  /*0170*/  NOP ;  /* 0x0000000000007918 */ /* 0x000fc60000000000 */
[----:B------:R3:W-:Y:S01]  /*0180*/  @!P2 STS [UR60+0x24], R6 ;  /* 0x00002406ff00a988 */ /* 0x0007e2000800083c */
[----:B--2---:R-:W-:-:S03]  /*0190*/  UIMAD UR4, UR5, UR4, UR54 ;  /* 0x00000004050472a4 */ /* 0x004fc6000f8e0236 */
[----:B------:R3:W-:Y:S01]  /*01a0*/  @!P2 STS [UR60+0x20], R9 ;  /* 0x00002009ff00a988 */ /* 0x0007e2000800083c */
[----:B-1----:R-:W-:-:S04]  /*01b0*/  UIMAD UR4, UR4, UR6, UR55 ;  /* 0x00000006040472a4 */ /* 0x002fc8000f8e0237 */
[----:B------:R-:W-:-:S04]  /*01c0*/  UIMAD UR8, UR4, 0x180, URZ ;  /* 0x00000180040878a4 */ /* 0x000fc8000f8e023f */
[----:B------:R-:W-:-:S04]  /*01d0*/  UIADD3 UR4, UP0, UR8, UR52, URZ ;  /* 0x0000003408047290 */ /* 0x000fc8000ff1e03f */
[----:B------:R-:W-:Y:S01]  /*01e0*/  ULEA.HI.X.SX32 UR5, UR8, UR53, 0x1, UP0 ;  /* 0x0000003508057291 */ /* 0x000fe200080f0e3f */
[----:B---3--:R-:W-:Y:S11]  /*01f0*/  @P2 BRA `(.L_x_1) ;  /* 0x0000000000182947 */ /* 0x008ff60003800000 */
[----:B------:R-:W1:Y:S01]  /*0200*/  LDS R0, [UR60+0x8] ;  /* 0x0000083cff007984 */ /* 0x000e620008000800 */
[----:B------:R-:W2:Y:S01]  /*0210*/  LDC.64 R10, c[0x0][0x210] ;  /* 0x00008400ff0a7b82 */ /* 0x000ea20000000a00 */
[----:B------:R-:W-:Y:S02]  /*0220*/  IMAD.MOV.U32 R5, RZ, RZ, 0x70 ;  /* 0x00000070ff057424 */ /* 0x000fe400078e00ff */
[----:B--2---:R2:W-:Y:S03]  /*0230*/  STS.64 [UR60], R10 ;  /* 0x0000000aff007988 */ /* 0x0045e60008000a3c */
[----:B-1----:R-:W-:-:S05]  /*0240*/  LOP3.LUT R0, R0, 0x10, R5, 0xd8, !PT ;  /* 0x0000001000007812 */ /* 0x002fca00078ed805 */
[----:B------:R2:W-:Y:S02]  /*0250*/  STS [UR60+0x8], R0 ;  /* 0x00000800ff007988 */ /* 0x0005e4000800083c */
.L_x_1:
[----:B------:R-:W-:Y:S05]  /*0260*/  BSYNC B0 ;  /* 0x0000000000007941 */ /* 0x000fea0003800000 */
.L_x_0:
[----:B------:R-:W-:Y:S04]  /*0270*/  BSSY B0, `(.L_x_2) ;  /* 0x000000a000007945 */ /* 0x000fe80003800000 */
[----:B------:R-:W-:Y:S05]  /*0280*/  @P2 BRA `(.L_x_3) ;  /* 0x0000000000202947 */ /* 0x000fea0003800000 */
[----:B--2---:R-:W1:Y:S01]  /*0290*/  LDS R0, [UR60+0x34] ;  /* 0x0000343cff007984 */ /* 0x004e620008000800 */
[----:B------:R-:W-:Y:S02]  /*02a0*/  IMAD.MOV.U32 R5, RZ, RZ, 0x3f000000 ;  /* 0x3f000000ff057424 */ /* 0x000fe400078e00ff */
[----:B------:R-:W-:Y:S01]  /*02b0*/  @!P2 IMAD.MOV.U32 R4, RZ, RZ, 0xff ;  /* 0x000000ffff04a424 */ /* 0x000fe200078e00ff */
[----:B------:R-:W2:Y:S02]  /*02c0*/  @!P2 LDS R7, [UR60+0x38] ;  /* 0x0000383cff07a984 */ /* 0x000ea40008000800 */
[----:B-1----:R-:W-:Y:S02]  /*02d0*/  LOP3.LUT R0, R0, 0xff000000, R5, 0xb8, !PT ;  /* 0xff00000000007812 */ /* 0x002fe400078eb805 */
[----:B--2---:R-:W-:-:S03]  /*02e0*/  @!P2 LOP3.LUT R4, R7, 0xff, R4, 0xb8, !PT ;  /* 0x000000ff0704a812 */ /* 0x004fc600078eb804 */
[----:B------:R1:W-:Y:S04]  /*02f0*/  STS [UR60+0x34], R0 ;  /* 0x00003400ff007988 */ /* 0x0003e8000800083c */
[----:B------:R1:W-:Y:S02]  /*0300*/  @!P2 STS [UR60+0x38], R4 ;  /* 0x00003804ff00a988 */ /* 0x0003e4000800083c */
.L_x_3:
[----:B------:R-:W-:Y:S05]  /*0310*/  BSYNC B0 ;  /* 0x0000000000007941 */ /* 0x000fea0003800000 */
.L_x_2:
[----:B------:R-:W-:Y:S04]  /*0320*/  BSSY B0, `(.L_x_4) ;  /* 0x000000e000007945 */ /* 0x000fe80003800000 */
[----:B------:R-:W-:Y:S05]  /*0330*/  @P2 BRA `(.L_x_5) ;  /* 0x0000000000302947 */ /* 0x000fea0003800000 */
[----:B-1----:R-:W1:Y:S01]  /*0340*/  LDS R4, [UR60+0x34] ;  /* 0x0000343cff047984 */ /* 0x002e620008000800 */
[----:B--2---:R-:W2:Y:S03]  /*0350*/  LDC.64 R10, c[0x0][0x238] ;  /* 0x00008e00ff0a7b82 */ /* 0x004ea60000000a00 */
[----:B------:R-:W3:Y:S01]  /*0360*/  LDS R0, [UR60+0x1c] ;  /* 0x00001c3cff007984 */ /* 0x000ee20008000800 */
[C---:B--2---:R-:W-:Y:S01]  /*0370*/  SHF.L.U64.HI R8, R10.reuse, 0x1, R11 ;  /* 0x000000010a087819 */ /* 0x044fe2000001020b */
[----:B------:R-:W-:-:S03]  /*0380*/  IMAD.SHL.U32 R5, R10, 0x2, RZ ;  /* 0x000000020a057824 */ /* 0x000fc600078e00ff */
[--C-:B------:R-:W-:Y:S02]  /*0390*/  SHF.R.U32.HI R7, RZ, 0x4, R8.reuse ;  /* 0x00000004ff077819 */ /* 0x100fe40000011608 */
[----:B------:R-:W-:-:S05]  /*03a0*/  SHF.R.U64 R5, R5, 0x4, R8 ;  /* 0x0000000405057819 */ /* 0x000fca0000001208 */
[----:B------:R4:W-:Y:S01]  /*03b0*/  STS [UR60+0xc], R5 ;  /* 0x00000c05ff007988 */ /* 0x0009e2000800083c */
[----:B-1----:R-:W-:Y:S02]  /*03c0*/  LOP3.LUT R4, R4, 0x7, RZ, 0xb8, !PT ;  /* 0x0000000704047812 */ /* 0x002fe400078eb8ff */
[----:B---3--:R-:W-:-:S03]  /*03d0*/  LOP3.LUT R0, R0, 0xf, R7, 0xb8, !PT ;  /* 0x0000000f00007812 */ /* 0x008fc600078eb807 */
[----:B------:R4:W-:Y:S04]  /*03e0*/  STS [UR60+0x34], R4 ;  /* 0x00003404ff007988 */ /* 0x0009e8000800083c */
[----:B------:R4:W-:Y:S02]  /*03f0*/  STS [UR60+0x1c], R0 ;  /* 0x00001c00ff007988 */ /* 0x0009e4000800083c */
.L_x_5:
[----:B------:R-:W-:Y:S05]  /*0400*/  BSYNC B0 ;  /* 0x0000000000007941 */ /* 0x000fea0003800000 */
.L_x_4:
[----:B------:R-:W-:Y:S04]  /*0410*/  BSSY B1, `(.L_x_6) ;  /* 0x000001a000017945 */ /* 0x000fe80003800000 */
[----:B------:R-:W-:Y:S04]  /*0420*/  BSSY B0, `(.L_x_7) ;  /* 0x0000015000007945 */ /* 0x000fe80003800000 */
[----:B------:R-:W-:Y:S05]  /*0430*/  @P2 BRA `(.L_x_8) ;  /* 0x0000000000202947 */ /* 0x000fea0003800000 */
[----:B-12-4-:R-:W1:Y:S02]  /*0440*/  LDS R0, [UR60+0x34] ;  /* 0x0000343cff007984 */ /* 0x016e640008000800 */
[----:B-1----:R-:W-:-:S05]  /*0450*/  LOP3.LUT R0, R0, 0x38, RZ, 0xb8, !PT ;  /* 0x0000003800007812 */ /* 0x002fca00078eb8ff */
[----:B------:R1:W-:Y:S01]  /*0460*/  STS [UR60+0x34], R0 ;  /* 0x00003400ff007988 */ /* 0x0003e2000800083c */
[----:B------:R-:W-:Y:S05]  /*0470*/  @P2 BRA `(.L_x_9) ;  /* 0x0000000000202947 */ /* 0x000fea0003800000 */
[----:B-1----:R-:W1:Y:S01]  /*0480*/  LDS R0, [UR60+0x8] ;  /* 0x0000083cff007984 */ /* 0x002e620008000800 */
[----:B------:R-:W-:-:S05]  /*0490*/  IMAD.MOV.U32 R5, RZ, RZ, 0x780 ;  /* 0x00000780ff057424 */ /* 0x000fca00078e00ff */
[----:B-1----:R-:W-:-:S05]  /*04a0*/  LOP3.LUT R0, R0, 0x300, R5, 0xd8, !PT ;  /* 0x0000030000007812 */ /* 0x002fca00078ed805 */
[----:B------:R3:W-:Y:S02]  /*04b0*/  STS [UR60+0x8], R0 ;  /* 0x00000800ff007988 */ /* 0x0007e4000800083c */
.L_x_8:
[----:B------:R-:W-:Y:S05]  /*04c0*/  @P2 BRA `(.L_x_10) ;  /* 0x0000000000282947 */ /* 0x000fea0003800000 */
[----:B-1234-:R-:W1:Y:S02]  /*04d0*/  LDS R0, [UR60+0x8] ;  /* 0x0000083cff007984 */ /* 0x01ee640008000800 */
[----:B-1----:R-:W-:-:S05]  /*04e0*/  LOP3.LUT R0, R0, 0x1800, RZ, 0xb8, !PT ;  /* 0x0000180000007812 */ /* 0x002fca00078eb8ff */
[----:B------:R2:W-:Y:S02]  /*04f0*/  STS [UR60+0x8], R0 ;  /* 0x00000800ff007988 */ /* 0x0005e4000800083c */
.L_x_9:
[----:B------:R-:W-:Y:S05]  /*0500*/  @P2 BREAK B0 ;  /* 0x0000000000002942 */ /* 0x000fea0003800000 */
[----:B------:R-:W-:Y:S05]  /*0510*/  @P2 BRA `(.L_x_11) ;  /* 0x0000000000242947 */ /* 0x000fea0003800000 */
[----:B------:R-:W3:Y:S01]  /*0520*/  LDS R5, [UR60+0x8] ;  /* 0x0000083cff057984 */ /* 0x000ee20008000800 */
[----:B-12---:R-:W-:-:S05]  /*0530*/  IMAD.MOV.U32 R0, RZ, RZ, 0x6000 ;  /* 0x00006000ff007424 */ /* 0x006fca00078e00ff */
[----:B---3--:R-:W-:-:S04]  /*0540*/  LOP3.LUT R0, R5, 0x6000, R0, 0xd8, !PT ;  /* 0x0000600005007812 */ /* 0x008fc800078ed800 */
[----:B------:R-:W-:-:S05]  /*0550*/  LOP3.LUT R0, R0, 0x400000, RZ, 0xb8, !PT ;  /* 0x0040000000007812 */ /* 0x000fca00078eb8ff */
[----:B------:R1:W-:Y:S02]  /*0560*/  STS [UR60+0x8], R0 ;  /* 0x00000800ff007988 */ /* 0x0003e4000800083c */
.L_x_10:
[----:B------:R-:W-:Y:S05]  /*0570*/  BSYNC B0 ;  /* 0x0000000000007941 */ /* 0x000fea0003800000 */
.L_x_7:
[----:B-1234-:R-:W1:Y:S02]  /*0580*/  @!P2 LDS R0, [UR60+0x8] ;  /* 0x0000083cff00a984 */ /* 0x01ee640008000800 */
[----:B-1----:R-:W-:-:S05]  /*0590*/  @!P2 LOP3.LUT R0, R0, 0x8000, RZ, 0xb8, !PT ;  /* 0x000080000000a812 */ /* 0x002fca00078eb8ff */
[----:B------:R3:W-:Y:S02]  /*05a0*/  @!P2 STS [UR60+0x8], R0 ;  /* 0x00000800ff00a988 */ /* 0x0007e4000800083c */
.L_x_11:
[----:B------:R-:W-:Y:S05]  /*05b0*/  BSYNC B1 ;  /* 0x0000000000017941 */ /* 0x000fea0003800000 */
.L_x_6:
[----:B------:R-:W-:Y:S05]  /*05c0*/  WARPSYNC.ALL ;  /* 0x0000000000007948 */ /* 0x000fea0003800000 */
[----:B------:R-:W-:Y:S05]  /*05d0*/  @P0 BRA `(.L_x_12) ;  /* 0x0000000000280947 */ /* 0x000fea0003800000 */
[----:B-123--:R-:W1:Y:S01]  /*05e0*/  S2R R0, SR_LANEID ;  /* 0x0000000000007919 */ /* 0x00ee620000000000 */
[----:B------:R-:W-:Y:S05]  /*05f0*/  WARPSYNC.ALL ;  /* 0x0000000000007948 */ /* 0x000fea0003800000 */
[----:B-1----:R-:W-:-:S05]  /*0600*/  IMAD.SHL.U32 R0, R0, 0x4, RZ ;  /* 0x0000000400007824 */ /* 0x002fca00078e00ff */
[----:B------:R-:W1:Y:S01]  /*0610*/  LDS R7, [R0+UR60] ;  /* 0x0000003c00077984 */ /* 0x000e620008000800 */
[----:B------:R-:W-:-:S05]  /*0620*/  IADD3 R4, P1, R0, UR4, RZ ;  /* 0x0000000400047c10 */ /* 0x000fca000ff3e0ff */
[----:B------:R-:W-:-:S05]  /*0630*/  IMAD.X R5, RZ, RZ, UR5, P1 ;  /* 0x00000005ff057e24 */ /* 0x000fca00088e06ff */
[----:B-1----:R4:W5:Y:S01]  /*0640*/  ATOMG.E.EXCH.STRONG.GPU PT, RZ, [R4], R7 ;  /* 0x0000000704ff73a8 */ /* 0x00296200041ee100 */
[----:B------:R-:W-:-:S04]  /*0650*/  DEPBAR {5,4,3,2,1,0} ;  /* 0x0000003f0000791a */ /* 0x000fc80000000000 */
[----:B------:R4:W-:Y:S01]  /*0660*/  UTMACCTL.IV [UR4] ;  /* 0x00000000040079b9 */ /* 0x0009e20008000000 */
[----:B------:R-:W-:Y:S01]  /*0670*/  NOP ;  /* 0x0000000000007918 */ /* 0x000fe20000000000 */
.L_x_12:
[----:B------:R-:W-:Y:S05]  /*0680*/  @P0 BRA `(.L_x_13) ;  /* 0x00000000000c0947 */ /* 0x000fea0003800000 */
[----:B------:R0:W-:Y:S01]  /*0690*/  UTMACMDFLUSH ;  /* 0x00000000000079b7 */ /* 0x0001e20000000000 */
[----:B------:R-:W-:Y:S05]  /*06a0*/  @P0 BRA `(.L_x_13) ;  /* 0x0000000000040947 */ /* 0x000fea0003800000 */
[----:B------:R-:W-:-:S04]  /*06b0*/  DEPBAR.LE SB0, 0x0 ;  /* 0x000080000000791a */ /* 0x000fc80000000000 */
.L_x_13:
[----:B------:R-:W-:Y:S05]  /*06c0*/  WARPSYNC.ALL ;  /* 0x0000000000007948 */ /* 0x000fea0003800000 */
[----:B-----5:R-:W-:Y:S06]  /*06d0*/  BAR.SYNC.DEFER_BLOCKING 0x0 ;  /* 0x0000000000007b1d */ /* 0x020fec0000010000 */
[----:B------:R-:W-:Y:S02]  /*06e0*/  BSSY B1, `(.L_x_14) ;  /* 0x000000b000017945 */ /* 0x000fe40003800000 */
[----:B------:R-:W-:Y:S06]  /*06f0*/  BAR.SYNC.DEFER_BLOCKING 0x0 ;  /* 0x0000000000007b1d */ /* 0x000fec0000010000 */
[----:B------:R1:W-:Y:S01]  /*0700*/  @!P0 STS [R12], RZ ;  /* 0x000000ff0c008388 */ /* 0x0003e20000000800 */
[----:B------:R-:W-:Y:S01]  /*0710*/  NOP ;  /* 0x0000000000007918 */ /* 0x000fe20000000000 */
[----:B------:R-:W-:Y:S05]  /*0720*/  @P2 BRA `(.L_x_15) ;  /* 0x0000000000182947 */ /* 0x000fea0003800000 */
[----:B-123--:R-:W1:Y:S01]  /*0730*/  LDS R0, [UR60+0x8] ;  /* 0x0000083cff007984 */ /* 0x00ee620008000800 */
[----:B------:R-:W2:Y:S01]  /*0740*/  LDC.64 R10, c[0x0][0x218] ;  /* 0x00008600ff0a7b82 */ /* 0x000ea20000000a00 */
[----:B----4-:R-:W-:Y:S02]  /*0750*/  IMAD.MOV.U32 R5, RZ, RZ, 0x70 ;  /* 0x00000070ff057424 */ /* 0x010fe400078e00ff */
[----:B--2---:R2:W-:Y:S03]  /*0760*/  STS.64 [UR60], R10 ;  /* 0x0000000aff007988 */ /* 0x0045e60008000a3c */
[----:B-1----:R-:W-:-:S05]  /*0770*/  LOP3.LUT R0, R0, 0x10, R5, 0xd8, !PT ;  /* 0x0000001000007812 */ /* 0x002fca00078ed805 */
[----:B------:R2:W-:Y:S02]  /*0780*/  STS [UR60+0x8], R0 ;  /* 0x00000800ff007988 */ /* 0x0005e4000800083c */
.L_x_15:
[----:B----4-:R-:W-:Y:S05]  /*0790*/  BSYNC B1 ;  /* 0x0000000000017941 */ /* 0x010fea0003800000 */
.L_x_14:
[----:B------:R-:W-:Y:S04]  /*07a0*/  BSSY B2, `(.L_x_16) ;  /* 0x000000f000027945 */ /* 0x000fe80003800000 */
[----:B------:R-:W-:Y:S04]  /*07b0*/  BSSY B1, `(.L_x_17) ;  /* 0x000000c000017945 */ /* 0x000fe80003800000 */
[----:B------:R-:W-:Y:S05]  /*07c0*/  @P2 BRA `(.L_x_18) ;  /* 0x0000000000282947 */ /* 0x000fea0003800000 */
[----:B-123--:R-:W1:Y:S01]  /*07d0*/  LDS R0, [UR60+0x34] ;  /* 0x0000343cff007984 */ /* 0x00ee620008000800 */
[----:B------:R-:W-:Y:S01]  /*07e0*/  IMAD.MOV.U32 R5, RZ, RZ, 0x3f000000 ;  /* 0x3f000000ff057424 */ /* 0x000fe200078e00ff */
[----:B------:R-:W-:Y:S05]  /*07f0*/  @P2 BREAK B1 ;  /* 0x0000000000012942 */ /* 0x000fea0003800000 */
[----:B-1----:R-:W-:-:S05]  /*0800*/  LOP3.LUT R0, R0, 0xff000000, R5, 0xb8, !PT ;  /* 0xff00000000007812 */ /* 0x002fca00078eb805 */
[----:B------:R1:W-:Y:S01]  /*0810*/  STS [UR60+0x34], R0 ;  /* 0x00003400ff007988 */ /* 0x0003e2000800083c */
[----:B------:R-:W-:Y:S05]  /*0820*/  @P2 BRA `(.L_x_19) ;  /* 0x0000000000182947 */ /* 0x000fea0003800000 */
[----:B-1----:R-:W1:Y:S01]  /*0830*/  LDS R0, [UR60+0x38] ;  /* 0x0000383cff007984 */ /* 0x002e620008000800 */
[----:B------:R-:W-:-:S05]  /*0840*/  IMAD.MOV.U32 R5, RZ, RZ, 0xff ;  /* 0x000000ffff057424 */ /* 0x000fca00078e00ff */
[----:B-1----:R-:W-:-:S05]  /*0850*/  LOP3.LUT R0, R0, 0xff, R5, 0xb8, !PT ;  /* 0x000000ff00007812 */ /* 0x002fca00078eb805 */
[----:B------:R4:W-:Y:S02]  /*0860*/  STS [UR60+0x38], R0 ;  /* 0x00003800ff007988 */ /* 0x0009e4000800083c */
.L_x_18:
[----:B------:R-:W-:Y:S05]  /*0870*/  BSYNC B1 ;  /* 0x0000000000017941 */ /* 0x000fea0003800000 */
.L_x_17:
[----:B------:R1:W-:Y:S02]  /*0880*/  @!P2 STS [UR60+0x20], R9 ;  /* 0x00002009ff00a988 */ /* 0x0003e4000800083c */
.L_x_19:
[----:B------:R-:W-:Y:S05]  /*0890*/  BSYNC B2 ;  /* 0x0000000000027941 */ /* 0x000fea0003800000 */
.L_x_16:
[----:B------:R-:W-:Y:S05]  /*08a0*/  WARPSYNC.ALL ;  /* 0x0000000000007948 */ /* 0x000fea0003800000 */
[----:B-1234-:R-:W1:Y:S01]  /*08b0*/  LDC R0, c[0x0][0x22c] ;  /* 0x00008b00ff007b82 */ /* 0x01ee620000000800 */
[----:B------:R-:W-:Y:S01]  /*08c0*/  BSSY B2, `(.L_x_20) ;  /* 0x0000010000027945 */ /* 0x000fe20003800000 */
[----:B-1----:R-:W-:-:S05]  /*08d0*/  VIADD R0, R0, 0xffffffff ;  /* 0xffffffff00007836 */ /* 0x002fca0000000000 */
[----:B------:R1:W-:Y:S01]  /*08e0*/  @!P2 STS [UR60+0x24], R0 ;  /* 0x00002400ff00a988 */ /* 0x0003e2000800083c */
[----:B------:R-:W-:Y:S05]  /*08f0*/  @P2 BRA `(.L_x_21) ;  /* 0x0000000000302947 */ /* 0x000fea0003800000 */
[----:B------:R-:W2:Y:S01]  /*0900*/  LDS R5, [UR60+0x34] ;  /* 0x0000343cff057984 */ /* 0x000ea20008000800 */
[----:B------:R-:W3:Y:S03]  /*0910*/  LDC.64 R10, c[0x0][0x240] ;  /* 0x00009000ff0a7b82 */ /* 0x000ee60000000a00 */
[----:B------:R-:W4:Y:S01]  /*0920*/  LDS R4, [UR60+0x1c] ;  /* 0x00001c3cff047984 */ /* 0x000f220008000800 */
[C---:B---3--:R-:W-:Y:S01]  /*0930*/  SHF.L.U64.HI R8, R10.reuse, 0x1, R11 ;  /* 0x000000010a087819 */ /* 0x048fe2000001020b */
[----:B------:R-:W-:-:S03]  /*0940*/  IMAD.SHL.U32 R7, R10, 0x2, RZ ;  /* 0x000000020a077824 */ /* 0x000fc600078e00ff */
[--C-:B------:R-:W-:Y:S02]  /*0950*/  SHF.R.U32.HI R9, RZ, 0x4, R8.reuse ;  /* 0x00000004ff097819 */ /* 0x100fe40000011608 */
[----:B------:R-:W-:-:S05]  /*0960*/  SHF.R.U64 R7, R7, 0x4, R8 ;  /* 0x0000000407077819 */ /* 0x000fca0000001208 */
[----:B------:R3:W-:Y:S01]  /*0970*/  STS [UR60+0xc], R7 ;  /* 0x00000c07ff007988 */ /* 0x0007e2000800083c */
[----:B--2---:R-:W-:Y:S02]  /*0980*/  LOP3.LUT R5, R5, 0x7, RZ, 0xb8, !PT ;  /* 0x0000000705057812 */ /* 0x004fe400078eb8ff */
[----:B----4-:R-:W-:-:S03]  /*0990*/  LOP3.LUT R4, R4, 0xf, R9, 0xb8, !PT ;  /* 0x0000000f04047812 */ /* 0x010fc600078eb809 */
[----:B------:R3:W-:Y:S04]  /*09a0*/  STS [UR60+0x34], R5 ;  /* 0x00003405ff007988 */ /* 0x0007e8000800083c */
[----:B------:R3:W-:Y:S02]  /*09b0*/  STS [UR60+0x1c], R4 ;  /* 0x00001c04ff007988 */ /* 0x0007e4000800083c */
.L_x_21:
[----:B------:R-:W-:Y:S05]  /*09c0*/  BSYNC B2 ;  /* 0x0000000000027941 */ /* 0x000fea0003800000 */
.L_x_20:
[----:B------:R-:W-:Y:S04]  /*09d0*/  BSSY B3, `(.L_x_22) ;  /* 0x000001a000037945 */ /* 0x000fe80003800000 */
[----:B------:R-:W-:Y:S04]  /*09e0*/  BSSY B2, `(.L_x_23) ;  /* 0x0000015000027945 */ /* 0x000fe80003800000 */
[----:B------:R-:W-:Y:S05]  /*09f0*/  @P2 BRA `(.L_x_24) ;  /* 0x0000000000202947 */ /* 0x000fea0003800000 */
[----:B---3--:R-:W2:Y:S02]  /*0a00*/  LDS R4, [UR60+0x34] ;  /* 0x0000343cff047984 */ /* 0x008ea40008000800 */
[----:B--2---:R-:W-:-:S05]  /*0a10*/  LOP3.LUT R4, R4, 0x38, RZ, 0xb8, !PT ;  /* 0x0000003804047812 */ /* 0x004fca00078eb8ff */
[----:B------:R2:W-:Y:S01]  /*0a20*/  STS [UR60+0x34], R4 ;  /* 0x00003404ff007988 */ /* 0x0005e2000800083c */
[----:B------:R-:W-:Y:S05]  /*0a30*/  @P2 BRA `(.L_x_25) ;  /* 0x0000000000202947 */ /* 0x000fea0003800000 */
[----:B--2---:R-:W2:Y:S01]  /*0a40*/  LDS R4, [UR60+0x8] ;  /* 0x0000083cff047984 */ /* 0x004ea20008000800 */
[----:B------:R-:W-:-:S05]  /*0a50*/  IMAD.MOV.U32 R5, RZ, RZ, 0x780 ;  /* 0x00000780ff057424 */ /* 0x000fca00078e00ff */
[----:B--2---:R-:W-:-:S05]  /*0a60*/  LOP3.LUT R4, R4, 0x300, R5, 0xd8, !PT ;  /* 0x0000030004047812 */ /* 0x004fca00078ed805 */
[----:B------:R2:W-:Y:S02]  /*0a70*/  STS [UR60+0x8], R4 ;  /* 0x00000804ff007988 */ /* 0x0005e4000800083c */
.L_x_24:
[----:B------:R-:W-:Y:S05]  /*0a80*/  @P2 BRA `(.L_x_26) ;  /* 0x0000000000282947 */ /* 0x000fea0003800000 */
[----:B--23--:R-:W2:Y:S02]  /*0a90*/  LDS R4, [UR60+0x8] ;  /* 0x0000083cff047984 */ /* 0x00cea40008000800 */
[----:B--2---:R-:W-:-:S05]  /*0aa0*/  LOP3.LUT R4, R4, 0x1800, RZ, 0xb8, !PT ;  /* 0x0000180004047812 */ /* 0x004fca00078eb8ff */
[----:B------:R3:W-:Y:S02]  /*0ab0*/  STS [UR60+0x8], R4 ;  /* 0x00000804ff007988 */ /* 0x0007e4000800083c */
.L_x_25:
[----:B------:R-:W-:Y:S05]  /*0ac0*/  @P2 BREAK B2 ;  /* 0x0000000000022942 */ /* 0x000fea0003800000 */
[----:B------:R-:W-:Y:S05]  /*0ad0*/  @P2 BRA `(.L_x_27) ;  /* 0x0000000000242947 */ /* 0x000fea0003800000 */
[----:B--23--:R-:W2:Y:S01]  /*0ae0*/  LDS R4, [UR60+0x8] ;  /* 0x0000083cff047984 */ /* 0x00cea20008000800 */
[----:B------:R-:W-:-:S05]  /*0af0*/  IMAD.MOV.U32 R5, RZ, RZ, 0x6000 ;  /* 0x00006000ff057424 */ /* 0x000fca00078e00ff */
[----:B--2---:R-:W-:-:S04]  /*0b00*/  LOP3.LUT R4, R4, 0x6000, R5, 0xd8, !PT ;  /* 0x0000600004047812 */ /* 0x004fc800078ed805 */
[----:B------:R-:W-:-:S05]  /*0b10*/  LOP3.LUT R4, R4, 0x400000, RZ, 0xb8, !PT ;  /* 0x0040000004047812 */ /* 0x000fca00078eb8ff */
[----:B------:R4:W-:Y:S02]  /*0b20*/  STS [UR60+0x8], R4 ;  /* 0x00000804ff007988 */ /* 0x0009e4000800083c */
.L_x_26:
[----:B------:R-:W-:Y:S05]  /*0b30*/  BSYNC B2 ;  /* 0x0000000000027941 */ /* 0x000fea0003800000 */
.L_x_23:
[----:B--234-:R-:W2:Y:S02]  /*0b40*/  @!P2 LDS R4, [UR60+0x8] ;  /* 0x0000083cff04a984 */ /* 0x01cea40008000800 */
[----:B--2---:R-:W-:-:S05]  /*0b50*/  @!P2 LOP3.LUT R4, R4, 0x8000, RZ, 0xb8, !PT ;  /* 0x000080000404a812 */ /* 0x004fca00078eb8ff */
[----:B------:R4:W-:Y:S02]  /*0b60*/  @!P2 STS [UR60+0x8], R4 ;  /* 0x00000804ff00a988 */ /* 0x0009e4000800083c */
.L_x_27:
[----:B------:R-:W-:Y:S05]  /*0b70*/  BSYNC B3 ;  /* 0x0000000000037941 */ /* 0x000fea0003800000 */
.L_x_22:
[----:B------:R-:W-:Y:S05]  /*0b80*/  WARPSYNC.ALL ;  /* 0x0000000000007948 */ /* 0x000fea0003800000 */
[----:B------:R-:W-:-:S04]  /*0b90*/  UIADD3 UR7, UR8, 0x80, URZ ;  /* 0x0000008008077890 */ /* 0x000fc8000fffe03f */
[----:B------:R-:W-:-:S04]  /*0ba0*/  UIADD3 UR6, UP0, UR7, UR52, URZ ;  /* 0x0000003407067290 */ /* 0x000fc8000ff1e03f */
[----:B------:R-:W-:Y:S01]  /*0bb0*/  ULEA.HI.X.SX32 UR7, UR7, UR53, 0x1, UP0 ;  /* 0x0000003507077291 */ /* 0x000fe200080f0e3f */
[----:B------:R-:W-:Y:S11]  /*0bc0*/  @P0 BRA `(.L_x_28) ;  /* 0x0000000000280947 */ /* 0x000ff60003800000 */
[----:B--234-:R-:W2:Y:S01]  /*0bd0*/  S2R R4, SR_LANEID ;  /* 0x0000000000047919 */ /* 0x01cea20000000000 */
[----:B------:R-:W-:Y:S05]  /*0be0*/  WARPSYNC.ALL ;  /* 0x0000000000007948 */ /* 0x000fea0003800000 */
[----:B--2---:R-:W-:-:S05]  /*0bf0*/  IMAD.SHL.U32 R8, R4, 0x4, RZ ;  /* 0x0000000404087824 */ /* 0x004fca00078e00ff */
[----:B------:R-:W2:Y:S01]  /*0c00*/  LDS R7, [R8+UR60] ;  /* 0x0000003c08077984 */ /* 0x000ea20008000800 */
[----:B------:R-:W-:-:S05]  /*0c10*/  IADD3 R4, P1, R8, UR6, RZ ;  /* 0x0000000608047c10 */ /* 0x000fca000ff3e0ff */
[----:B------:R-:W-:-:S05]  /*0c20*/  IMAD.X R5, RZ, RZ, UR7, P1 ;  /* 0x00000007ff057e24 */ /* 0x000fca00088e06ff */
[----:B--2---:R2:W5:Y:S01]  /*0c30*/  ATOMG.E.EXCH.STRONG.GPU PT, RZ, [R4], R7 ;  /* 0x0000000704ff73a8 */ /* 0x00456200041ee100 */
[----:B------:R-:W-:-:S04]  /*0c40*/  DEPBAR {5,4,3,2,1,0} ;  /* 0x0000003f0000791a */ /* 0x000fc80000000000 */
[----:B------:R2:W-:Y:S01]  /*0c50*/  UTMACCTL.IV [UR6] ;  /* 0x00000000060079b9 */ /* 0x0005e20008000000 */
[----:B------:R-:W-:Y:S01]  /*0c60*/  NOP ;  /* 0x0000000000007918 */ /* 0x000fe20000000000 */
.L_x_28:
[----:B------:R-:W-:Y:S05]  /*0c70*/  @P0 BRA `(.L_x_29) ;  /* 0x00000000000c0947 */ /* 0x000fea0003800000 */
[----:B------:R0:W-:Y:S01]  /*0c80*/  UTMACMDFLUSH ;  /* 0x00000000000079b7 */ /* 0x0001e20000000000 */
[----:B------:R-:W-:Y:S05]  /*0c90*/  @P0 BRA `(.L_x_29) ;  /* 0x0000000000040947 */ /* 0x000fea0003800000 */
[----:B------:R-:W-:-:S04]  /*0ca0*/  DEPBAR.LE SB0, 0x0 ;  /* 0x000080000000791a */ /* 0x000fc80000000000 */
.L_x_29:
[----:B------:R-:W-:Y:S05]  /*0cb0*/  WARPSYNC.ALL ;  /* 0x0000000000007948 */ /* 0x000fea0003800000 */
[----:B-----5:R-:W-:Y:S06]  /*0cc0*/  BAR.SYNC.DEFER_BLOCKING 0x0 ;  /* 0x0000000000007b1d */ /* 0x020fec0000010000 */
[----:B------:R-:W-:Y:S02]  /*0cd0*/  BSSY B3, `(.L_x_30) ;  /* 0x000000b000037945 */ /* 0x000fe40003800000 */
[----:B------:R-:W-:Y:S06]  /*0ce0*/  BAR.SYNC.DEFER_BLOCKING 0x0 ;  /* 0x0000000000007b1d */ /* 0x000fec0000010000 */
[----:B------:R1:W-:Y:S01]  /*0cf0*/  @!P0 STS [R12], RZ ;  /* 0x000000ff0c008388 */ /* 0x0003e20000000800 */
[----:B------:R-:W-:Y:S01]  /*0d00*/  NOP ;  /* 0x0000000000007918 */ /* 0x000fe20000000000 */
[----:B------:R-:W-:Y:S05]  /*0d10*/  @P2 BRA `(.L_x_31) ;  /* 0x0000000000182947 */ /* 0x000fea0003800000 */
[----:B--234-:R-:W2:Y:S01]  /*0d20*/  LDS R4, [UR60+0x8] ;  /* 0x0000083cff047984 */ /* 0x01cea20008000800 */
[----:B------:R-:W3:Y:S01]  /*0d30*/  LDC.64 R8, c[0x0][0x220] ;  /* 0x00008800ff087b82 */ /* 0x000ee20000000a00 */
[----:B------:R-:W-:Y:S02]  /*0d40*/  IMAD.MOV.U32 R5, RZ, RZ, 0x70 ;  /* 0x00000070ff057424 */ /* 0x000fe400078e00ff */
[----:B---3--:R3:W-:Y:S03]  /*0d50*/  STS.64 [UR60], R8 ;  /* 0x00000008ff007988 */ /* 0x0087e60008000a3c */
[----:B--2---:R-:W-:-:S05]  /*0d60*/  LOP3.LUT R4, R4, 0x10, R5, 0xd8, !PT ;  /* 0x0000001004047812 */ /* 0x004fca00078ed805 */
[----:B------:R3:W-:Y:S02]  /*0d70*/  STS [UR60+0x8], R4 ;  /* 0x00000804ff007988 */ /* 0x0007e4000800083c */
.L_x_31:
[----:B--2---:R-:W-:Y:S05]  /*0d80*/  BSYNC B3 ;  /* 0x0000000000037941 */ /* 0x004fea0003800000 */
.L_x_30:
[----:B------:R-:W-:Y:S04]  /*0d90*/  BSSY B4, `(.L_x_32) ;  /* 0x0000011000047945 */ /* 0x000fe80003800000 */
[----:B------:R-:W-:Y:S04]  /*0da0*/  BSSY B3, `(.L_x_33) ;  /* 0x000000e000037945 */ /* 0x000fe80003800000 */
[----:B------:R-:W-:Y:S05]  /*0db0*/  @P2 BRA `(.L_x_34) ;  /* 0x0000000000242947 */ /* 0x000fea0003800000 */
[----:B---34-:R-:W2:Y:S01]  /*0dc0*/  LDS R4, [UR60+0x34] ;  /* 0x0000343cff047984 */ /* 0x018ea20008000800 */
[----:B------:R-:W-:-:S05]  /*0dd0*/  IMAD.MOV.U32 R5, RZ, RZ, 0x3f000000 ;  /* 0x3f000000ff057424 */ /* 0x000fca00078e00ff */
[----:B--2---:R-:W-:-:S05]  /*0de0*/  LOP3.LUT R4, R4, 0xff000000, R5, 0xb8, !PT ;  /* 0xff00000004047812 */ /* 0x004fca00078eb805 */
[----:B------:R2:W-:Y:S01]  /*0df0*/  STS [UR60+0x34], R4 ;  /* 0x00003404ff007988 */ /* 0x0005e2000800083c */
[----:B------:R-:W-:Y:S05]  /*0e00*/  @P2 BRA `(.L_x_35) ;  /* 0x00000000001c2947 */ /* 0x000fea0003800000 */
[----:B--2---:R-:W2:Y:S01]  /*0e10*/  LDS R4, [UR60+0x38] ;  /* 0x0000383cff047984 */ /* 0x004ea20008000800 */
[----:B------:R-:W-:-:S05]  /*0e20*/  IMAD.MOV.U32 R5, RZ, RZ, 0xff ;  /* 0x000000ffff057424 */ /* 0x000fca00078e00ff */
[----:B--2---:R-:W-:-:S05]  /*0e30*/  LOP3.LUT R4, R4, 0xff, R5, 0xb8, !PT ;  /* 0x000000ff04047812 */ /* 0x004fca00078eb805 */
[----:B------:R2:W-:Y:S02]  /*0e40*/  STS [UR60+0x38], R4 ;  /* 0x00003804ff007988 */ /* 0x0005e4000800083c */
.L_x_34:
[----:B------:R-:W-:Y:S05]  /*0e50*/  @P2 BREAK B3 ;  /* 0x0000000000032942 */ /* 0x000fea0003800000 */
[----:B------:R-:W-:Y:S05]  /*0e60*/  @P2 BRA `(.L_x_36) ;  /* 0x00000000000c2947 */ /* 0x000fea0003800000 */
[----:B------:R1:W-:Y:S02]  /*0e70*/  STS [UR60+0x20], R0 ;  /* 0x00002000ff007988 */ /* 0x0003e4000800083c */
.L_x_35:
[----:B------:R-:W-:Y:S05]  /*0e80*/  BSYNC B3 ;  /* 0x0000000000037941 */ /* 0x000fea0003800000 */
.L_x_33:
[----:B------:R1:W-:Y:S02]  /*0e90*/  @!P2 STS [UR60+0x24], R6 ;  /* 0x00002406ff00a988 */ /* 0x0003e4000800083c */
.L_x_36:
[----:B------:R-:W-:Y:S05]  /*0ea0*/  BSYNC B4 ;  /* 0x0000000000047941 */ /* 0x000fea0003800000 */
.L_x_32:
[----:B------:R-:W-:Y:S05]  /*0eb0*/  WARPSYNC.ALL ;  /* 0x0000000000007948 */ /* 0x000fea0003800000 */
[----:B------:R-:W-:Y:S04]  /*0ec0*/  BSSY B4, `(.L_x_37) ;  /* 0x000000e000047945 */ /* 0x000fe80003800000 */
[----:B------:R-:W-:Y:S05]  /*0ed0*/  @P2 BRA `(.L_x_38) ;  /* 0x0000000000302947 */ /* 0x000fea0003800000 */
[----:B--234-:R-:W2:Y:S01]  /*0ee0*/  LDS R4, [UR60+0x34] ;  /* 0x0000343cff047984 */ /* 0x01cea20008000800 */
[----:B------:R-:W3:Y:S03]  /*0ef0*/  LDC.64 R8, c[0x0][0x248] ;  /* 0x00009200ff087b82 */ /* 0x000ee60000000a00 */
[----:B-1----:R-:W1:Y:S01]  /*0f00*/  LDS R0, [UR60+0x1c] ;  /* 0x00001c3cff007984 */ /* 0x002e620008000800 */
[C---:B---3--:R-:W-:Y:S01]  /*0f10*/  SHF.L.U64.HI R6, R8.reuse, 0x1, R9 ;  /* 0x0000000108067819 */ /* 0x048fe20000010209 */
[----:B------:R-:W-:-:S03]  /*0f20*/  IMAD.SHL.U32 R5, R8, 0x2, RZ ;  /* 0x0000000208057824 */ /* 0x000fc600078e00ff */
[--C-:B------:R-:W-:Y:S02]  /*0f30*/  SHF.R.U32.HI R7, RZ, 0x4, R6.reuse ;  /* 0x00000004ff077819 */ /* 0x100fe40000011606 */
[----:B------:R-:W-:-:S05]  /*0f40*/  SHF.R.U64 R5, R5, 0x4, R6 ;  /* 0x0000000405057819 */ /* 0x000fca0000001206 */
[----:B------:R3:W-:Y:S01]  /*0f50*/  STS [UR60+0xc], R5 ;  /* 0x00000c05ff007988 */ /* 0x0007e2000800083c */
[----:B--2---:R-:W-:Y:S02]  /*0f60*/  LOP3.LUT R4, R4, 0x7, RZ, 0xb8, !PT ;  /* 0x0000000704047812 */ /* 0x004fe400078eb8ff */
[----:B-1----:R-:W-:-:S03]  /*0f70*/  LOP3.LUT R0, R0, 0xf, R7, 0xb8, !PT ;  /* 0x0000000f00007812 */ /* 0x002fc600078eb807 */
[----:B------:R3:W-:Y:S04]  /*0f80*/  STS [UR60+0x34], R4 ;  /* 0x00003404ff007988 */ /* 0x0007e8000800083c */
[----:B------:R3:W-:Y:S02]  /*0f90*/  STS [UR60+0x1c], R0 ;  /* 0x00001c00ff007988 */ /* 0x0007e4000800083c */
.L_x_38:
[----:B------:R-:W-:Y:S05]  /*0fa0*/  BSYNC B4 ;  /* 0x0000000000047941 */ /* 0x000fea0003800000 */
.L_x_37:
[----:B------:R-:W-:Y:S04]  /*0fb0*/  BSSY B4, `(.L_x_39) ;  /* 0x000001a000047945 */ /* 0x000fe80003800000 */
[----:B------:R-:W-:Y:S04]  /*0fc0*/  BSSY B5, `(.L_x_40) ;  /* 0x0000015000057945 */ /* 0x000fe80003800000 */
[----:B------:R-:W-:Y:S05]  /*0fd0*/  @P2 BRA `(.L_x_41) ;  /* 0x0000000000202947 */ /* 0x000fea0003800000 */
[----:B-1-3--:R-:W1:Y:S02]  /*0fe0*/  LDS R0, [UR60+0x34] ;  /* 0x0000343cff007984 */ /* 0x00ae640008000800 */
[----:B-1----:R-:W-:-:S05]  /*0ff0*/  LOP3.LUT R0, R0, 0x38, RZ, 0xb8, !PT ;  /* 0x0000003800007812 */ /* 0x002fca00078eb8ff */
[----:B------:R1:W-:Y:S01]  /*1000*/  STS [UR60+0x34], R0 ;  /* 0x00003400ff007988 */ /* 0x0003e2000800083c */
[----:B------:R-:W-:Y:S05]  /*1010*/  @P2 BRA `(.L_x_42) ;  /* 0x0000000000202947 */ /* 0x000fea0003800000 */
[----:B-1----:R-:W1:Y:S01]  /*1020*/  LDS R0, [UR60+0x8] ;  /* 0x0000083cff007984 */ /* 0x002e620008000800 */
[----:B------:R-:W-:-:S05]  /*1030*/  IMAD.MOV.U32 R5, RZ, RZ, 0x780 ;  /* 0x00000780ff057424 */ /* 0x000fca00078e00ff */
[----:B-1----:R-:W-:-:S05]  /*1040*/  LOP3.LUT R0, R0, 0x300, R5, 0xd8, !PT ;  /* 0x0000030000007812 */ /* 0x002fca00078ed805 */
[----:B------:R1:W-:Y:S02]  /*1050*/  STS [UR60+0x8], R0 ;  /* 0x00000800ff007988 */ /* 0x0003e4000800083c */
.L_x_41:
[----:B------:R-:W-:Y:S05]  /*1060*/  @P2 BRA `(.L_x_43) ;  /* 0x0000000000282947 */ /* 0x000fea0003800000 */
[----:B-1-3--:R-:W1:Y:S02]  /*1070*/  LDS R0, [UR60+0x8] ;  /* 0x0000083cff007984 */ /* 0x00ae640008000800 */
[----:B-1----:R-:W-:-:S05]  /*1080*/  LOP3.LUT R0, R0, 0x1800, RZ, 0xb8, !PT ;  /* 0x0000180000007812 */ /* 0x002fca00078eb8ff */
[----:B------:R3:W-:Y:S02]  /*1090*/  STS [UR60+0x8], R0 ;  /* 0x00000800ff007988 */ /* 0x0007e4000800083c */
.L_x_42:
[----:B------:R-:W-:Y:S05]  /*10a0*/  @P2 BREAK B5 ;  /* 0x0000000000052942 */ /* 0x000fea0003800000 */
[----:B------:R-:W-:Y:S05]  /*10b0*/  @P2 BRA `(.L_x_44) ;  /* 0x0000000000242947 */ /* 0x000fea0003800000 */
[----:B-1-3--:R-:W1:Y:S01]  /*10c0*/  LDS R0, [UR60+0x8] ;  /* 0x0000083cff007984 */ /* 0x00ae620008000800 */
[----:B------:R-:W-:-:S05]  /*10d0*/  IMAD.MOV.U32 R5, RZ, RZ, 0x6000 ;  /* 0x00006000ff057424 */ /* 0x000fca00078e00ff */
[----:B-1----:R-:W-:-:S04]  /*10e0*/  LOP3.LUT R0, R0, 0x6000, R5, 0xd8, !PT ;  /* 0x0000600000007812 */ /* 0x002fc800078ed805 */
[----:B------:R-:W-:-:S05]  /*10f0*/  LOP3.LUT R0, R0, 0x400000, RZ, 0xb8, !PT ;  /* 0x0040000000007812 */ /* 0x000fca00078eb8ff */
[----:B------:R1:W-:Y:S02]  /*1100*/  STS [UR60+0x8], R0 ;  /* 0x00000800ff007988 */ /* 0x0003e4000800083c */
.L_x_43:
[----:B------:R-:W-:Y:S05]  /*1110*/  BSYNC B5 ;  /* 0x0000000000057941 */ /* 0x000fea0003800000 */
.L_x_40:
[----:B-1-3--:R-:W1:Y:S02]  /*1120*/  @!P2 LDS R0, [UR60+0x8] ;  /* 0x0000083cff00a984 */ /* 0x00ae640008000800 */
[----:B-1----:R-:W-:-:S05]  /*1130*/  @!P2 LOP3.LUT R0, R0, 0x8000, RZ, 0xb8, !PT ;  /* 0x000080000000a812 */ /* 0x002fca00078eb8ff */
[----:B------:R1:W-:Y:S02]  /*1140*/  @!P2 STS [UR60+0x8], R0 ;  /* 0x00000800ff00a988 */ /* 0x0003e4000800083c */
.L_x_44:
[----:B------:R-:W-:Y:S05]  /*1150*/  BSYNC B4 ;  /* 0x0000000000047941 */ /* 0x000fea0003800000 */
.L_x_39:
[----:B------:R-:W-:Y:S05]  /*1160*/  WARPSYNC.ALL ;  /* 0x0000000000007948 */ /* 0x000fea0003800000 */
[----:B------:R1:W-:Y:S01]  /*1170*/  STL [R1+0x400], RZ ;  /* 0x000400ff01007387 */ /* 0x0003e20000100800 */
[----:B------:R-:W-:Y:S01]  /*1180*/  UIADD3 UR8, UR8, 0x100, URZ ;  /* 0x0000010008087890 */ /* 0x000fe2000fffe03f */
[----:B------:R-:W-:Y:S02]  /*1190*/  ISETP.GE.AND P1, PT, R13, 0x1, PT ;  /* 0x000000010d00780c */ /* 0x000fe40003f26270 */
[----:B------:R-:W-:Y:S01]  /*11a0*/  SHF.R.U32.HI R6, RZ, 0x5, R3 ;  /* 0x00000005ff067819 */ /* 0x000fe20000011603 */
[----:B------:R-:W-:-:S04]  /*11b0*/  UIADD3 UR52, UP0, UR8, UR52, URZ ;  /* 0x0000003408347290 */ /* 0x000fc8000ff1e03f */
[----:B------:R-:W-:Y:S01]  /*11c0*/  ULEA.HI.X.SX32 UR53, UR8, UR53, 0x1, UP0 ;  /* 0x0000003508357291 */ /* 0x000fe200080f0e3f */
[----:B-1----:R-:W-:Y:S11]  /*11d0*/  @P0 BRA `(.L_x_45) ;  /* 0x0000000000280947 */ /* 0x002ff60003800000 */
[----:B---3--:R-:W1:Y:S01]  /*11e0*/  S2R R0, SR_LANEID ;  /* 0x0000000000007919 */ /* 0x008e620000000000 */
[----:B------:R-:W-:Y:S05]  /*11f0*/  WARPSYNC.ALL ;  /* 0x0000000000007948 */ /* 0x000fea0003800000 */
[----:B-1----:R-:W-:-:S05]  /*1200*/  IMAD.SHL.U32 R0, R0, 0x4, RZ ;  /* 0x0000000400007824 */ /* 0x002fca00078e00ff */
[----:B------:R-:W1:Y:S01]  /*1210*/  LDS R7, [R0+UR60] ;  /* 0x0000003c00077984 */ /* 0x000e620008000800 */
[----:B--2-4-:R-:W-:-:S05]  /*1220*/  IADD3 R4, P3, R0, UR52, RZ ;  /* 0x0000003400047c10 */ /* 0x014fca000ff7e0ff */
[----:B------:R-:W-:-:S05]  /*1230*/  IMAD.X R5, RZ, RZ, UR53, P3 ;  /* 0x00000035ff057e24 */ /* 0x000fca00098e06ff */
[----:B-1----:R1:W5:Y:S01]  /*1240*/  ATOMG.E.EXCH.STRONG.GPU PT, RZ, [R4], R7 ;  /* 0x0000000704ff73a8 */ /* 0x00236200041ee100 */
[----:B------:R-:W-:-:S04]  /*1250*/  DEPBAR {5,4,3,2,1,0} ;  /* 0x0000003f0000791a */ /* 0x000fc80000000000 */
[----:B------:R1:W-:Y:S01]  /*1260*/  UTMACCTL.IV [UR52] ;  /* 0x00000000340079b9 */ /* 0x0003e20008000000 */
[----:B------:R-:W-:Y:S01]  /*1270*/  NOP ;  /* 0x0000000000007918 */ /* 0x000fe20000000000 */
.L_x_45:
[----:B------:R-:W-:Y:S05]  /*1280*/  @P0 BRA `(.L_x_46) ;  /* 0x00000000000c0947 */ /* 0x000fea0003800000 */
[----:B------:R0:W-:Y:S01]  /*1290*/  UTMACMDFLUSH ;  /* 0x00000000000079b7 */ /* 0x0001e20000000000 */
[----:B------:R-:W-:Y:S05]  /*12a0*/  @P0 BRA `(.L_x_46) ;  /* 0x0000000000040947 */ /* 0x000fea0003800000 */
[----:B------:R-:W-:-:S04]  /*12b0*/  DEPBAR.LE SB0, 0x0 ;  /* 0x000080000000791a */ /* 0x000fc80000000000 */
.L_x_46:
[----:B------:R1:W-:Y:S01]  /*12c0*/  STL [R1+0x404], RZ ;  /* 0x000404ff01007387 */ /* 0x0003e20000100800 */
[----:B------:R-:W-:Y:S05]  /*12d0*/  WARPSYNC.ALL ;  /* 0x0000000000007948 */ /* 0x000fea0003800000 */
[----:B------:R1:W-:Y:S01]  /*12e0*/  STL [R1+0x408], RZ ;  /* 0x000408ff01007387 */ /* 0x0003e20000100800 */
[----:B-----5:R-:W-:Y:S01]  /*12f0*/  VOTEU.ALL UP0, P2 ;  /* 0x00000000003f7886 */ /* 0x020fe20001000000 */
[----:B------:R-:W-:Y:S01]  /*1300*/  UMOV UR8, 0x1 ;  /* 0x0000000100087882 */ /* 0x000fe20000000000 */
[----:B------:R-:W-:Y:S01]  /*1310*/  VOTEU.ALL UP1, P2 ;  /* 0x00000000003f7886 */ /* 0x000fe20001020000 */
[----:B------:R1:W-:Y:S01]  /*1320*/  STL [R1+0x40c], RZ ;  /* 0x00040cff01007387 */ /* 0x0003e20000100800 */
[----:B------:R-:W-:Y:S01]  /*1330*/  VOTEU.ALL UP2, P2 ;  /* 0x00000000003f7886 */ /* 0x000fe20001040000 */
[----:B------:R-:W-:-:S04]  /*1340*/  @!UP0 UIADD3 UR12, -UR8, 0x100000, URZ ;  /* 0x00100000080c8890 */ /* 0x000fc8000fffe13f */
[----:B------:R-:W-:Y:S02]  /*1350*/  @!UP0 USHF.L.U32 UR13, UR12, 0xb, URZ ;  /* 0x0000000b0c0d8899 */ /* 0x000fe4000800063f */
[----:B------:R-:W-:Y:S01]  /*1360*/  @!UP0 USHF.L.U32 UR12, UR12, 0x1, URZ ;  /* 0x000000010c0c8899 */ /* 0x000fe2000800063f */
[----:B------:R-:W-:Y:S01]  /*1370*/  R2UR UR58, R6 ;  /* 0x00000000063a72ca */ /* 0x000fe200000e0000 */
[----:B------:R1:W-:Y:S01]  /*1380*/  STL [R1+0x410], RZ ;  /* 0x000410ff01007387 */ /* 0x0003e20000100800 */
[----:B------:R-:W-:-:S04]  /*1390*/  @!UP0 UIADD3 UR16, -UR8, 0x100000, URZ ;  /* 0x0010000008108890 */ /* 0x000fc8000fffe13f */
[----:B------:R-:W-:Y:S02]  /*13a0*/  @!UP0 USHF.L.U32 UR17, UR16, 0xb, URZ ;  /* 0x0000000b10118899 */ /* 0x000fe4000800063f */
[----:B------:R-:W-:Y:S01]  /*13b0*/  @!UP0 USHF.L.U32 UR16, UR16, 0x1, URZ ;  /* 0x0000000110108899 */ /* 0x000fe2000800063f */
[----:B------:R-:W-:Y:S01]  /*13c0*/  CS2R R24, SRZ ;  /* 0x0000000000187805 */ /* 0x000fe2000001ff00 */
[----:B------:R-:W-:-:S04]  /*13d0*/  @!UP0 UIADD3 UR8, -UR8, 0x100000, URZ ;  /* 0x0010000008088890 */ /* 0x000fc8000fffe13f */
[----:B------:R-:W-:Y:S02]  /*13e0*/  @!UP0 USHF.L.U32 UR9, UR8, 0xb, URZ ;  /* 0x0000000b08098899 */ /* 0x000fe4000800063f */
[----:B------:R-:W-:Y:S01]  /*13f0*/  @!UP0 USHF.L.U32 UR8, UR8, 0x1, URZ ;  /* 0x0000000108088899 */ /* 0x000fe2000800063f */
[----:B------:R1:W-:Y:S01]  /*1400*/  STL [R1+0x414], RZ ;  /* 0x000414ff01007387 */ /* 0x0003e20000100800 */
[----:B------:R-:W-:Y:S01]  /*1410*/  VOTEU.ALL UP0, P2 ;  /* 0x00000000003f7886 */ /* 0x000fe20001000000 */
[----:B------:R-:W-:Y:S01]  /*1420*/  USHF.L.U32 UR11, UR54, 0x8, URZ ;  /* 0x00000008360b7899 */ /* 0x000fe2000800063f */
[----:B------:R-:W-:Y:S01]  /*1430*/  CS2R R26, SRZ ;  /* 0x00000000001a7805 */ /* 0x000fe2000001ff00 */
[----:B------:R1:W-:Y:S01]  /*1440*/  STL [R1+0x418], RZ ;  /* 0x000418ff01007387 */ /* 0x0003e20000100800 */
[----:B------:R-:W-:Y:S01]  /*1450*/  USHF.L.U32 UR15, UR55, 0x8, URZ ;  /* 0x00000008370f7899 */ /* 0x000fe2000800063f */
[----:B------:R-:W-:Y:S02]  /*1460*/  CS2R R28, SRZ ;  /* 0x00000000001c7805 */ /* 0x000fe4000001ff00 */
[----:B------:R-:W-:Y:S01]  /*1470*/  CS2R R30, SRZ ;  /* 0x00000000001e7805 */ /* 0x000fe2000001ff00 */
[----:B------:R1:W-:Y:S01]  /*1480*/  STL [R1+0x41c], RZ ;  /* 0x00041cff01007387 */ /* 0x0003e20000100800 */
[----:B------:R-:W-:-:S02]  /*1490*/  CS2R R32, SRZ ;  /* 0x0000000000207805 */ /* 0x000fc4000001ff00 */
[----:B------:R-:W-:Y:S02]  /*14a0*/  CS2R R34, SRZ ;  /* 0x0000000000227805 */ /* 0x000fe4000001ff00 */
[----:B------:R-:W-:Y:S01]  /*14b0*/  CS2R R36, SRZ ;  /* 0x0000000000247805 */ /* 0x000fe2000001ff00 */
[----:B------:R1:W-:Y:S01]  /*14c0*/  STL [R1+0x420], RZ ;  /* 0x000420ff01007387 */ /* 0x0003e20000100800 */
[----:B------:R-:W-:Y:S02]  /*14d0*/  CS2R R38, SRZ ;  /* 0x0000000000267805 */ /* 0x000fe4000001ff00 */
        /* <DEDUP_REMOVED lines=74> */
[----:B------:R1:W-:Y:S04]  /*1980*/  STL [R1+0x46c], RZ ;  /* 0x00046cff01007387 */ /* 0x0003e80000100800 */
        /* <DEDUP_REMOVED lines=228> */
[----:B------:R1:W-:Y:S04]  /*27d0*/  STL [R1], RZ ;  /* 0x000000ff01007387 */ /* 0x0003e80000100800 */
        /* <DEDUP_REMOVED lines=69> */
[----:B------:R1:W-:Y:S01]  /*2c30*/  STL [R1+0x118], RZ ;  /* 0x000118ff01007387 */ /* 0x0003e20000100800 */
[----:B------:R-:W-:Y:S06]  /*2c40*/  BAR.SYNC.DEFER_BLOCKING 0x0 ;  /* 0x0000000000007b1d */ /* 0x000fec0000010000 */
[----:B------:R1:W-:Y:S04]  /*2c50*/  STL [R1+0x11c], RZ ;  /* 0x00011cff01007387 */ /* 0x0003e80000100800 */
[----:B------:R1:W-:Y:S04]  /*2c60*/  STL [R1+0x120], RZ ;  /* 0x000120ff01007387 */ /* 0x0003e80000100800 */
[----:B------:R1:W-:Y:S04]  /*2c70*/  STL [R1+0x124], RZ ;  /* 0x000124ff01007387 */ /* 0x0003e80000100800 */
[----:B------:R1:W-:Y:S04]  /*2c80*/  STL [R1+0x128], RZ ;  /* 0x000128ff01007387 */ /* 0x0003e80000100800 */
[----:B------:R1:W-:Y:S04]  /*2c90*/  STL [R1+0x12c], RZ ;  /* 0x00012cff01007387 */ /* 0x0003e80000100800 */
[----:B------:R-:W2:Y:S02]  /*2ca0*/  FENCE.VIEW.ASYNC.S ;  /* 0x00000000000073c6 */ /* 0x000ea40000000000 */
[----:B--2---:R1:W2:Y:S02]  /*2cb0*/  @!UP0 SYNCS.EXCH.64 URZ, [UR60+0x60000], UR12 ;  /* 0x0600000c3c3f85b2 */ /* 0x0042a40008000100 */
        /* <DEDUP_REMOVED lines=20> */
[----:B--2---:R-:W-:Y:S06]  /*2e00*/  BAR.SYNC.DEFER_BLOCKING 0x0 ;  /* 0x0000000000007b1d */ /* 0x004fec0000010000 */
[----:B------:R1:W-:Y:S04]  /*2e10*/  STL [R1+0x180], RZ ;  /* 0x000180ff01007387 */ /* 0x0003e80000100800 */
[----:B------:R1:W-:Y:S04]  /*2e20*/  STL [R1+0x184], RZ ;  /* 0x000184ff01007387 */ /* 0x0003e80000100800 */
[----:B------:R1:W-:Y:S04]  /*2e30*/  STL [R1+0x188], RZ ;  /* 0x000188ff01007387 */ /* 0x0003e80000100800 */
[----:B------:R1:W-:Y:S04]  /*2e40*/  STL [R1+0x18c], RZ ;  /* 0x00018cff01007387 */ /* 0x0003e80000100800 */
[----:B------:R1:W-:Y:S01]  /*2e50*/  STL [R1+0x190], RZ ;  /* 0x000190ff01007387 */ /* 0x0003e20000100800 */
[----:B------:R1:W2:Y:S03]  /*2e60*/  @!UP1 SYNCS.EXCH.64 URZ, [UR60+0x60008], UR16 ;  /* 0x060008103c3f95b2 */ /* 0x0002a60008000100 */
        /* <DEDUP_REMOVED lines=28> */
[----:B------:R1:W-:Y:S01]  /*3030*/  STL [R1+0x1fc], RZ ;  /* 0x0001fcff01007387 */ /* 0x0003e20000100800 */
[----:B------:R-:W-:Y:S05]  /*3040*/  @!P1 BRA `(.L_x_47) ;  /* 0x0000004800f49947 */ /* 0x000fea0003800000 */
[----:B------:R1:W-:Y:S01]  /*3050*/  STL [R1+0x400], RZ ;  /* 0x000400ff01007387 */ /* 0x0003e20000100800 */
[----:B------:R-:W-:Y:S02]  /*3060*/  CS2R R24, SRZ ;  /* 0x0000000000187805 */ /* 0x000fe4000001ff00 */
        /* <DEDUP_REMOVED lines=83> */
[----:B------:R-:W-:Y:S01]  /*35a0*/  CS2R R150, SRZ ;  /* 0x0000000000967805 */ /* 0x000fe2000001ff00 */
[----:B------:R-:W-:Y:S01]  /*35b0*/  UMOV UR57, URZ ;  /* 0x0000003f00397c82 */ /* 0x000fe20008000000 */
[----:B------:R-:W-:Y:S01]  /*35c0*/  UMOV UR56, URZ ;  /* 0x0000003f00387c82 */ /* 0x000fe20008000000 */
        /* <DEDUP_REMOVED lines=361> */
[----:B------:R1:W-:Y:S02]  /*4c60*/  STL [R1+0x1fc], RZ ;  /* 0x0001fcff01007387 */ /* 0x0003e40000100800 */
.L_x_49:
[----:B--2---:R-:W-:Y:S01]  /*4c70*/  BAR.SYNC.DEFER_BLOCKING 0x0 ;  /* 0x0000000000007b1d */ /* 0x004fe20000010000 */
[----:B------:R-:W-:Y:S01]  /*4c80*/  ULEA UR22, UR57, UR60, 0x3 ;  /* 0x0000003c39167291 */ /* 0x000fe2000f8e183f */
[----:B---3--:R-:W-:Y:S01]  /*4c90*/  @!P2 IMAD.MOV.U32 R0, RZ, RZ, 0x20000 ;  /* 0x00020000ff00a424 */ /* 0x008fe200078e00ff */
[----:B------:R-:W-:Y:S01]  /*4ca0*/  ELECT P0, URZ, PT ;  /* 0x00000000003f782f */ /* 0x000fe20003800000 */
[----:B------:R-:W-:-:S03]  /*4cb0*/  ULEA UR20, UR57, UR60, 0x10 ;  /* 0x0000003c39147291 */ /* 0x000fc6000f8e803f */
[----:B------:R-:W-:Y:S01]  /*4cc0*/  ISETP.LT.U32.AND P0, PT, R2, 0x40, P0 ;  /* 0x000000400200780c */ /* 0x000fe20000701070 */
[----:B------:R-:W-:Y:S01]  /*4cd0*/  ULOP3.LUT UR14, UR58, 0x1, URZ, 0xc0, !UPT ;  /* 0x000000013a0e7892 */ /* 0x000fe2000f8ec03f */
[----:B------:R-:W-:-:S03]  /*4ce0*/  ELECT P1, URZ, PT ;  /* 0x00000000003f782f */ /* 0x000fc60003820000 */
[----:B-1----:R-:W-:Y:S02]  /*4cf0*/  ULEA UR12, UR14, UR20, 0xf ;  /* 0x000000140e0c7291 */ /* 0x002fe4000f8e783f */
[----:B------:R-:W-:Y:S01]  /*4d00*/  ULEA UR14, UR14, UR56, 0x6 ;  /* 0x000000380e0e7291 */ /* 0x000fe2000f8e303f */
[----:B------:R-:W-:Y:S01]  /*4d10*/  ISETP.LT.U32.AND P1, PT, R2, 0x40, P1 ;  /* 0x000000400200780c */ /* 0x000fe20000f21070 */
[----:B------:R-:W-:Y:S02]  /*4d20*/  UIADD3 UR21, UR20, 0x30000, URZ ;  /* 0x0003000014157890 */ /* 0x000fe4000fffe03f */
[----:B------:R-:W-:Y:S02]  /*4d30*/  USHF.R.U32.HI UR40, URZ, 0x4, UR20 ;  /* 0x000000043f287899 */ /* 0x000fe40008011614 */
[----:B------:R-:W-:Y:S01]  /*4d40*/  VOTEU.ANY UP0, P0 ;  /* 0x00000000003f7886 */ /* 0x000fe20000000100 */
[----:B------:R-:W-:Y:S01]  /*4d50*/  VOTEU.ANY UP2, P0 ;  /* 0x00000000003f7886 */ /* 0x000fe20000040100 */
[----:B------:R-:W-:Y:S01]  /*4d60*/  UMOV UR10, UR14 ;  /* 0x0000000e000a7c82 */ /* 0x000fe20008000000 */
[----:B------:R-:W-:Y:S01]  /*4d70*/  USHF.R.U32.HI UR21, URZ, 0x4, UR21 ;  /* 0x000000043f157899 */ /* 0x000fe20008011615 */
[----:B------:R1:W-:Y:S01]  /*4d80*/  @!P2 SYNCS.ARRIVE.TRANS64 RZ, [UR22+0x60000], R0 ;  /* 0x06000000ffffa9a7 */ /* 0x0003e20008000016 */
[----:B------:R2:W-:Y:S06]  /*4d90*/  MEMBAR.ALL.CTA ;  /* 0x0000000000007992 */ /* 0x0005ec0000008000 */
[----:B--2---:R-:W2:Y:S01]  /*4da0*/  FENCE.VIEW.ASYNC.S ;  /* 0x00000000000073c6 */ /* 0x004ea20000000000 */
[----:B------:R-:W-:Y:S01]  /*4db0*/  @UP0 UIADD3 UR13, UR22, 0x60000, URZ ;  /* 0x00060000160d0890 */ /* 0x000fe2000fffe03f */
[----:B------:R-:W-:Y:S01]  /*4dc0*/  @UP0 UMOV UR16, UR4 ;  /* 0x0000000400100c82 */ /* 0x000fe20008000000 */
[----:B------:R-:W-:Y:S01]  /*4dd0*/  @UP0 UMOV UR17, UR5 ;  /* 0x0000000500110c82 */ /* 0x000fe20008000000 */
[----:B--2---:R-:W-:Y:S01]  /*4de0*/  VOTEU.ANY UP1, P1 ;  /* 0x00000000003f7886 */ /* 0x004fe20000820100 */
[----:B------:R-:W-:Y:S01]  /*4df0*/  VOTEU.ANY UP3, P1 ;  /* 0x00000000003f7886 */ /* 0x000fe20000860100 */
[----:B-1----:R-:W-:Y:S01]  /*4e00*/  IMAD.U32 R0, RZ, RZ, UR59 ;  /* 0x0000003bff007e24 */ /* 0x002fe2000f8e00ff */
[----:B------:R-:W-:-:S02]  /*4e10*/  USGXT.U32 UR40, UR40, 0xe ;  /* 0x0000000e2828789a */ /* 0x000fc40008000000 */
[----:B------:R-:W-:Y:S02]  /*4e20*/  @UP1 UIADD3 UR8, UR12, 0x30000, URZ ;  /* 0x000300000c081890 */ /* 0x000fe4000fffe03f */
[----:B------:R-:W-:Y:S01]  /*4e30*/  @UP1 UIADD3 UR9, UR22, 0x60000, URZ ;  /* 0x0006000016091890 */ /* 0x000fe2000fffe03f */
[----:B------:R-:W-:Y:S01]  /*4e40*/  SHF.L.U32 R0, R0, 0x1f, RZ ;  /* 0x0000001f00007819 */ /* 0x000fe200000006ff */
[----:B------:R-:W-:Y:S01]  /*4e50*/  @UP1 UMOV UR18, UR6 ;  /* 0x0000000600121c82 */ /* 0x000fe20008000000 */
[----:B------:R-:W-:Y:S01]  /*4e60*/  @UP1 UMOV UR19, UR7 ;  /* 0x0000000700131c82 */ /* 0x000fe20008000000 */
[----:B------:R-:W-:Y:S01]  /*4e70*/  USGXT.U32 UR42, UR21, 0xe ;  /* 0x0000000e152a789a */ /* 0x000fe20008000000 */
[----:B------:R-:W-:Y:S06]  /*4e80*/  BAR.SYNC.DEFER_BLOCKING 0x0 ;  /* 0x0000000000007b1d */ /* 0x000fec0000010000 */
[----:B------:R1:W-:Y:S02]  /*4e90*/  @UP2 UTMALDG.2D [UR12], [UR16] ;  /* 0x0000000c100025b4 */ /* 0x0003e40008008000 */
[----:B------:R-:W-:Y:S06]  /*4ea0*/  BAR.SYNC.DEFER_BLOCKING 0x0 ;  /* 0x0000000000007b1d */ /* 0x000fec0000010000 */
[----:B------:R1:W-:Y:S02]  /*4eb0*/  @UP3 UTMALDG.2D [UR8], [UR18] ;  /* 0x00000008120035b4 */ /* 0x0003e40008008000 */
[----:B------:R-:W-:Y:S06]  /*4ec0*/  BAR.SYNC.DEFER_BLOCKING 0x0 ;  /* 0x0000000000007b1d */ /* 0x000fec0000010000 */
[----:B------:R-:W2:Y:S02]  /*4ed0*/  SYNCS.PHASECHK.TRANS64.TRYWAIT P0, [UR22+0x60000], R0 ;  /* 0x06000000ff0075a7 */ /* 0x000ea40008000156 */
[----:B-12---:R-:W-:Y:S05]  /*4ee0*/  @!P0 BRA `(.L_x_48) ;  /* 0x0000006c00f88947 */ /* 0x006fea0003800000 */
.L_x_50:
[----:B------:R-:W-:Y:S01]  /*4ef0*/  STL.64 [R1+0x6c8], R150 ;  /* 0x0006c89601007387 */ /* 0x000fe20000100a00 */
[----:B------:R-:W-:Y:S01]  /*4f00*/  UMOV UR41, 0x40000040 ;  /* 0x4000004000297882 */ /* 0x000fe20000000000 */
[----:B------:R-:W-:Y:S01]  /*4f10*/  UMOV UR43, 0x40000040 ;  /* 0x40000040002b7882 */ /* 0x000fe20000000000 */
[----:B------:R-:W-:Y:S01]  /*4f20*/  UIADD3 UR44, UP0, UR40, 0x2, URZ ;  /* 0x00000002282c7890 */ /* 0x000fe2000ff1e03f */
[----:B------:R-:W-:Y:S01]  /*4f30*/  STL.64 [R1+0x6c0], R148 ;  /* 0x0006c09401007387 */ /* 0x000fe20000100a00 */
[----:B------:R-:W-:Y:S01]  /*4f40*/  UIADD3 UR46, UP1, UR42, 0x2, URZ ;  /* 0x000000022a2e7890 */ /* 0x000fe2000ff3e03f */
[----:B------:R-:W1:Y:S02]  /*4f50*/  LDC R0, c[0x0][0x230] ;  /* 0x00008c00ff007b82 */ /* 0x000e640000000800 */
[----:B------:R-:W-:Y:S04]  /*4f60*/  STL.64 [R1+0x6b8], R146 ;  /* 0x0006b89201007387 */ /* 0x000fe80000100a00 */
        /* <DEDUP_REMOVED lines=10> */
[----:B------:R2:W-:Y:S04]  /*5010*/  STL.64 [R1+0x660], R124 ;  /* 0x0006607c01007387 */ /* 0x0005e80000100a00 */
[----:B--2---:R-:W2:Y:S04]  /*5020*/  LDL.LU.64 R124, [R1+0x400] ;  /* 0x00040000017c7983 */ /* 0x004ea80000300a00 */
[----:B------:R-:W2:Y:S04]  /*5030*/  LDL.LU.64 R126, [R1+0x408] ;  /* 0x00040800017e7983 */ /* 0x000ea80000300a00 */
        /* <DEDUP_REMOVED lines=61> */
[----:B------:R-:W2:Y:S01]  /*5410*/  LDL.LU.64 R250, [R1+0x5f8] ;  /* 0x0005f80001fa7983 */ /* 0x000ea20000300a00 */
[----:B------:R-:W-:Y:S01]  /*5420*/  UMOV UR8, URZ ;  /* 0x0000003f00087c82 */ /* 0x000fe20008000000 */
[----:B------:R-:W-:Y:S01]  /*5430*/  UMOV UR9, URZ ;  /* 0x0000003f00097c82 */ /* 0x000fe20008000000 */
[----:B------:R-:W-:-:S02]  /*5440*/  UIADD3.X UR45, UR8, 0x40000040, URZ, UP0, !UPT ;  /* 0x40000040082d7890 */ /* 0x000fc400087fe43f */
[----:B------:R-:W-:Y:S02]  /*5450*/  UIADD3.X UR47, UR9, 0x40000040, URZ, UP1, !UPT ;  /* 0x40000040092f7890 */ /* 0x000fe40008ffe43f */
[----:B------:R-:W-:Y:S02]  /*5460*/  UIADD3.64 UR36, UR44, 0x2, URZ ;  /* 0x000000022c247897 */ /* 0x000fe4000fffe03f */
[----:B------:R-:W-:Y:S02]  /*5470*/  UIADD3.64 UR38, UR46, 0x2, URZ ;  /* 0x000000022e267897 */ /* 0x000fe4000fffe03f */
[----:B------:R-:W-:Y:S02]  /*5480*/  UIADD3.64 UR32, UR44, 0x4, URZ ;  /* 0x000000042c207897 */ /* 0x000fe4000fffe03f */
[----:B------:R-:W-:Y:S02]  /*5490*/  UIADD3.64 UR34, UR46, 0x4, URZ ;  /* 0x000000042e227897 */ /* 0x000fe4000fffe03f */
[----:B------:R-:W-:-:S02]  /*54a0*/  UIADD3.64 UR28, UR44, 0x7fe, URZ ;  /* 0x000007fe2c1c7897 */ /* 0x000fc4000fffe03f */
[----:B------:R-:W-:Y:S02]  /*54b0*/  UIADD3.64 UR30, UR46, 0x7fe, URZ ;  /* 0x000007fe2e1e7897 */ /* 0x000fe4000fffe03f */
[----:B------:R-:W-:Y:S02]  /*54c0*/  UIADD3.64 UR24, UR44, 0x800, URZ ;  /* 0x000008002c187897 */ /* 0x000fe4000fffe03f */
[----:B------:R-:W-:Y:S02]  /*54d0*/  UIADD3.64 UR26, UR46, 0x800, URZ ;  /* 0x000008002e1a7897 */ /* 0x000fe4000fffe03f */
[----:B------:R-:W-:Y:S02]  /*54e0*/  UIADD3.64 UR20, UR44, 0x802, URZ ;  /* 0x000008022c147897 */ /* 0x000fe4000fffe03f */
[----:B------:R-:W-:Y:S02]  /*54f0*/  UIADD3.64 UR22, UR46, 0x802, URZ ;  /* 0x000008022e167897 */ /* 0x000fe4000fffe03f */
[----:B------:R-:W-:-:S02]  /*5500*/  UIADD3.64 UR16, UR44, 0x804, URZ ;  /* 0x000008042c107897 */ /* 0x000fc4000fffe03f */
[----:B------:R-:W-:Y:S01]  /*5510*/  UIADD3.64 UR18, UR46, 0x804, URZ ;  /* 0x000008042e127897 */ /* 0x000fe2000fffe03f */
[----:B--2---:R-:W-:-:S06]  /*5520*/  WARPGROUP.ARRIVE ;  /* 0x00000000000079c5 */ /* 0x004fcc0000000000 */
[----:B------:R-:W-:Y:S03]  /*5530*/  HGMMA.64x256x16.F32 R124, gdesc[UR40], R124, gsb0 ;  /* 0x03e00000287c79f0 */ /* 0x000fe6000800087c */
[----:B------:R-:W-:Y:S02]  /*5540*/  WARPGROUP.DEPBAR.LE gsb0, 0x0 ;  /* 0x00008000000079c5 */ /* 0x000fe40000010000 */
[----:B------:R-:W-:-:S15]  /*5550*/  WARPGROUP.ARRIVE ;  /* 0x00000000000079c5 */ /* 0x000fde0000000000 */
[----:B------:R-:W-:-:S08]  /*5560*/  NOP ;  /* 0x0000000000007918 */ /* 0x000fd00000000000 */
        /* <DEDUP_REMOVED lines=26> */
[----:B------:R2:W-:Y:S04]  /*5710*/  STL.64 [R1+0x400], R124 ;  /* 0x0004007c01007387 */ /* 0x0005e80000100a00 */
        /* <DEDUP_REMOVED lines=63> */
[----:B--2---:R-:W2:Y:S04]  /*5b10*/  LDL.LU.64 R124, [R1] ;  /* 0x00000000017c7983 */ /* 0x004ea80000300a00 */
[----:B---3--:R-:W3:Y:S04]  /*5b20*/  LDL.LU.64 R126, [R1+0x8] ;  /* 0x00000800017e7983 */ /* 0x008ee80000300a00 */
[----:B-----5:R-:W5:Y:S04]  /*5b30*/  LDL.LU.64 R128, [R1+0x10] ;  /* 0x0000100001807983 */ /* 0x020f680000300a00 */
[----:B----4-:R-:W4:Y:S04]  /*5b40*/  LDL.LU.64 R130, [R1+0x18] ;  /* 0x0000180001827983 */ /* 0x010f280000300a00 */
[----:B-1----:R-:W2:Y:S04]  /*5b50*/  LDL.LU.64 R132, [R1+0x20] ;  /* 0x0000200001847983 */ /* 0x002ea80000300a00 */
[----:B------:R-:W3:Y:S04]  /*5b60*/  LDL.LU.64 R134, [R1+0x28] ;  /* 0x0000280001867983 */ /* 0x000ee80000300a00 */
[----:B------:R-:W5:Y:S04]  /*5b70*/  LDL.LU.64 R136, [R1+0x30] ;  /* 0x0000300001887983 */ /* 0x000f680000300a00 */
[----:B------:R-:W4:Y:S04]  /*5b80*/  LDL.LU.64 R138, [R1+0x38] ;  /* 0x00003800018a7983 */ /* 0x000f280000300a00 */
[----:B------:R-:W2:Y:S04]  /*5b90*/  LDL.LU.64 R140, [R1+0x40] ;  /* 0x00004000018c7983 */ /* 0x000ea80000300a00 */
[----:B------:R-:W3:Y:S04]  /*5ba0*/  LDL.LU.64 R142, [R1+0x48] ;  /* 0x00004800018e7983 */ /* 0x000ee80000300a00 */
[----:B------:R-:W5:Y:S04]  /*5bb0*/  LDL.LU.64 R144, [R1+0x50] ;  /* 0x0000500001907983 */ /* 0x000f680000300a00 */
[----:B------:R-:W4:Y:S04]  /*5bc0*/  LDL.LU.64 R146, [R1+0x58] ;  /* 0x0000580001927983 */ /* 0x000f280000300a00 */
[----:B------:R-:W2:Y:S04]  /*5bd0*/  LDL.LU.64 R148, [R1+0x60] ;  /* 0x0000600001947983 */ /* 0x000ea80000300a00 */
[----:B------:R-:W3:Y:S04]  /*5be0*/  LDL.LU.64 R150, [R1+0x68] ;  /* 0x0000680001967983 */ /* 0x000ee80000300a00 */
[----:B---3--:R-:W-:Y:S04]  /*5bf0*/  STL.64 [R1+0x8c8], R150 ;  /* 0x0008c89601007387 */ /* 0x008fe80000100a00 */
[----:B--2---:R-:W-:Y:S04]  /*5c00*/  STL.64 [R1+0x8c0], R148 ;  /* 0x0008c09401007387 */ /* 0x004fe80000100a00 */
[----:B----4-:R-:W-:Y:S04]  /*5c10*/  STL.64 [R1+0x8b8], R146 ;  /* 0x0008b89201007387 */ /* 0x010fe80000100a00 */
[----:B-----5:R-:W-:Y:S04]  /*5c20*/  STL.64 [R1+0x8b0], R144 ;  /* 0x0008b09001007387 */ /* 0x020fe80000100a00 */
        /* <DEDUP_REMOVED lines=60> */
[----:B-1----:R-:W2:Y:S04]  /*5ff0*/  LDL.LU.64 R24, [R1+0x200] ;  /* 0x0002000001187983 */ /* 0x002ea80000300a00 */
        /* <DEDUP_REMOVED lines=63> */
[----:B------:R-:W-:-:S02]  /*63f0*/  UIADD3.64 UR40, UR44, 0x1fe, URZ ;  /* 0x000001fe2c287897 */ /* 0x000fc4000fffe03f */
[----:B------:R-:W-:Y:S01]  /*6400*/  UIADD3.64 UR48, UR44, 0x200, URZ ;  /* 0x000002002c307897 */ /* 0x000fe2000fffe03f */
[----:B------:R-:W3:Y:S01]  /*6410*/  LDL.LU.64 R152, [R1+0x70] ;  /* 0x0000700001987983 */ /* 0x000ee20000300a00 */
[----:B------:R-:W-:Y:S01]  /*6420*/  UMOV UR50, UR46 ;  /* 0x0000002e00327c82 */ /* 0x000fe20008000000 */
[----:B------:R-:W-:Y:S01]  /*6430*/  UMOV UR51, UR47 ;  /* 0x0000002f00337c82 */ /* 0x000fe20008000000 */
[----:B------:R-:W-:Y:S01]  /*6440*/  UIADD3.64 UR36, UR44, 0x202, URZ ;  /* 0x000002022c247897 */ /* 0x000fe2000fffe03f */
[----:B------:R-:W3:Y:S01]  /*6450*/  LDL.LU.64 R154, [R1+0x78] ;  /* 0x00007800019a7983 */ /* 0x000ee20000300a00 */
[----:B------:R-:W-:Y:S02]  /*6460*/  UIADD3.64 UR32, UR44, 0x204, URZ ;  /* 0x000002042c207897 */ /* 0x000fe4000fffe03f */
[----:B------:R-:W-:Y:S01]  /*6470*/  UIADD3.64 UR28, UR44, 0x9fe, URZ ;  /* 0x000009fe2c1c7897 */ /* 0x000fe2000fffe03f */
[----:B------:R-:W3:Y:S01]  /*6480*/  LDL.LU.64 R156, [R1+0x80] ;  /* 0x00008000019c7983 */ /* 0x000ee20000300a00 */
[----:B------:R-:W-:-:S02]  /*6490*/  UIADD3.64 UR24, UR44, 0xa00, URZ ;  /* 0x00000a002c187897 */ /* 0x000fc4000fffe03f */
[----:B------:R-:W-:Y:S01]  /*64a0*/  UIADD3.64 UR20, UR44, 0xa02, URZ ;  /* 0x00000a022c147897 */ /* 0x000fe2000fffe03f */
[----:B------:R-:W3:Y:S01]  /*64b0*/  LDL.LU.64 R158, [R1+0x88] ;  /* 0x00008800019e7983 */ /* 0x000ee20000300a00 */
[----:B------:R-:W-:-:S03]  /*64c0*/  UIADD3.64 UR16, UR44, 0xa04, URZ ;  /* 0x00000a042c107897 */ /* 0x000fc6000fffe03f */
[----:B------:R-:W3:Y:S04]  /*64d0*/  LDL.LU.64 R160, [R1+0x90] ;  /* 0x0000900001a07983 */ /* 0x000ee80000300a00 */
        /* <DEDUP_REMOVED lines=44> */
[----:B------:R-:W3:Y:S01]  /*67a0*/  LDL.LU.64 R250, [R1+0x1f8] ;  /* 0x0001f80001fa7983 */ /* 0x000ee20000300a00 */
        /* <DEDUP_REMOVED lines=95> */
[----:B-1----:R-:W3:Y:S04]  /*6da0*/  LDL.LU.64 R150, [R1+0x8c8] ;  /* 0x0008c80001967983 */ /* 0x002ee80000300a00 */
        /* <DEDUP_REMOVED lines=13> */
[----:B------:R-:W-:-:S02]  /*6e80*/  UIADD3.64 UR40, UR44, 0x3fe, URZ ;  /* 0x000003fe2c287897 */ /* 0x000fc4000fffe03f */
[----:B------:R-:W-:Y:S01]  /*6e90*/  UIADD3.64 UR48, UR44, 0x400, URZ ;  /* 0x000004002c307897 */ /* 0x000fe2000fffe03f */
[----:B------:R-:W2:Y:S01]  /*6ea0*/  LDL.LU.64 R122, [R1+0x858] ;  /* 0x00085800017a7983 */ /* 0x000ea20000300a00 */
[----:B------:R-:W-:Y:S01]  /*6eb0*/  UMOV UR50, UR46 ;  /* 0x0000002e00327c82 */ /* 0x000fe20008000000 */
[----:B------:R-:W-:Y:S01]  /*6ec0*/  UMOV UR51, UR47 ;  /* 0x0000002f00337c82 */ /* 0x000fe20008000000 */
[----:B------:R-:W-:Y:S01]  /*6ed0*/  UIADD3.64 UR36, UR44, 0x402, URZ ;  /* 0x000004022c247897 */ /* 0x000fe2000fffe03f */
[----:B------:R-:W2:Y:S01]  /*6ee0*/  LDL.LU.64 R120, [R1+0x850] ;  /* 0x0008500001787983 */ /* 0x000ea20000300a00 */
[----:B------:R-:W-:Y:S02]  /*6ef0*/  UIADD3.64 UR32, UR44, 0x404, URZ ;  /* 0x000004042c207897 */ /* 0x000fe4000fffe03f */
[----:B------:R-:W-:Y:S01]  /*6f00*/  UIADD3.64 UR28, UR44, 0xbfe, URZ ;  /* 0x00000bfe2c1c7897 */ /* 0x000fe2000fffe03f */
[----:B------:R-:W2:Y:S01]  /*6f10*/  LDL.LU.64 R118, [R1+0x848] ;  /* 0x0008480001767983 */ /* 0x000ea20000300a00 */
[----:B------:R-:W-:-:S02]  /*6f20*/  UIADD3.64 UR24, UR44, 0xc00, URZ ;  /* 0x00000c002c187897 */ /* 0x000fc4000fffe03f */
[----:B------:R-:W-:Y:S01]  /*6f30*/  UIADD3.64 UR20, UR44, 0xc02, URZ ;  /* 0x00000c022c147897 */ /* 0x000fe2000fffe03f */
[----:B------:R-:W2:Y:S01]  /*6f40*/  LDL.LU.64 R116, [R1+0x840] ;  /* 0x0008400001747983 */ /* 0x000ea20000300a00 */
[----:B------:R-:W-:-:S03]  /*6f50*/  UIADD3.64 UR16, UR44, 0xc04, URZ ;  /* 0x00000c042c107897 */ /* 0x000fc6000fffe03f */
        /* <DEDUP_REMOVED lines=46> */
[----:B---3--:R-:W-:-:S06]  /*7240*/  WARPGROUP.ARRIVE ;  /* 0x00000000000079c5 */ /* 0x008fcc0000000000 */
        /* <DEDUP_REMOVED lines=30> */
[----:B------:R-:W-:Y:S04]  /*7430*/  STL.64 [R1], R124 ;  /* 0x0000007c01007387 */ /* 0x000fe80000100a00 */
        /* <DEDUP_REMOVED lines=78> */
[----:B------:R-:W-:Y:S02]  /*7920*/  UIADD3.64 UR36, UR44, 0x602, URZ ;  /* 0x000006022c247897 */ /* 0x000fe4000fffe03f */
[----:B------:R-:W-:Y:S02]  /*7930*/  UIADD3.64 UR32, UR44, 0x604, URZ ;  /* 0x000006042c207897 */ /* 0x000fe4000fffe03f */
[----:B------:R-:W-:Y:S02]  /*7940*/  UIADD3.64 UR28, UR44, 0xdfe, URZ ;  /* 0x00000dfe2c1c7897 */ /* 0x000fe4000fffe03f */
[----:B------:R-:W-:Y:S02]  /*7950*/  UIADD3.64 UR24, UR44, 0xe00, URZ ;  /* 0x00000e002c187897 */ /* 0x000fe4000fffe03f */
[----:B------:R-:W-:Y:S02]  /*7960*/  UIADD3.64 UR20, UR44, 0xe02, URZ ;  /* 0x00000e022c147897 */ /* 0x000fe4000fffe03f */
[----:B------:R-:W-:-:S02]  /*7970*/  UIADD3.64 UR16, UR44, 0xe04, URZ ;  /* 0x00000e042c107897 */ /* 0x000fc4000fffe03f */
[----:B------:R-:W-:Y:S02]  /*7980*/  UIADD3 UR56, UR56, 0x80, URZ ;  /* 0x0000008038387890 */ /* 0x000fe4000fffe03f */
[----:B------:R-:W-:-:S04]  /*7990*/  UIADD3 UR57, UR57, 0x1, URZ ;  /* 0x0000000139397890 */ /* 0x000fc8000fffe03f */
[----:B------:R-:W-:Y:S01]  /*79a0*/  ISETP.LE.AND P0, PT, R0, UR56, PT ;  /* 0x0000003800007c0c */ /* 0x000fe2000bf03270 */
[----:B------:R-:W-:-:S04]  /*79b0*/  UISETP.NE.U32.AND UP0, UPT, UR57, 0x3, UPT ;  /* 0x000000033900788c */ /* 0x000fc8000bf05070 */
[----:B------:R-:W-:Y:S02]  /*79c0*/  USEL UR8, URZ, 0x1, UP0 ;  /* 0x000000013f087887 */ /* 0x000fe40008000000 */
[----:B------:R-:W-:Y:S02]  /*79d0*/  USEL UR57, UR57, URZ, UP0 ;  /* 0x0000003f39397287 */ /* 0x000fe40008000000 */
[----:B------:R-:W-:Y:S01]  /*79e0*/  ULOP3.LUT UR59, UR59, UR8, URZ, 0x3c, !UPT ;  /* 0x000000083b3b7292 */ /* 0x000fe2000f8e3c3f */
[----:B--2---:R-:W-:-:S06]  /*79f0*/  WARPGROUP.ARRIVE ;  /* 0x00000000000079c5 */ /* 0x004fcc0000000000 */
[----:B------:R-:W-:Y:S01]  /*7a00*/  HGMMA.64x256x16.F32 R24, gdesc[UR40], R24, gsb0 ;  /* 0x03e00000281879f0 */ /* 0x000fe20008000818 */
[----:B------:R-:W-:Y:S01]  /*7a10*/  UIADD3.64 UR40, UR44, 0x600, URZ ;  /* 0x000006002c287897 */ /* 0x000fe2000fffe03f */
[----:B------:R-:W-:Y:S01]  /*7a20*/  UMOV UR42, UR46 ;  /* 0x0000002e002a7c82 */ /* 0x000fe20008000000 */
[----:B------:R-:W-:Y:S01]  /*7a30*/  UMOV UR43, UR47 ;  /* 0x0000002f002b7c82 */ /* 0x000fe20008000000 */
[----:B------:R-:W-:Y:S02]  /*7a40*/  WARPGROUP.DEPBAR.LE gsb0, 0x0 ;  /* 0x00008000000079c5 */ /* 0x000fe40000010000 */
[----:B------:R-:W-:-:S15]  /*7a50*/  WARPGROUP.ARRIVE ;  /* 0x00000000000079c5 */ /* 0x000fde0000000000 */
[----:B------:R-:W-:-:S07]  /*7a60*/  NOP ;  /* 0x0000000000007918 */ /* 0x000fce0000000000 */
        /* <DEDUP_REMOVED lines=26> */
[----:B---3--:R-:W-:Y:S05]  /*7c10*/  @!P0 BRA `(.L_x_49) ;  /* 0xffffffd000148947 */ /* 0x008fea000383ffff */
.L_x_47:
[----:B------:R-:W5:Y:S04]  /*7c20*/  LDL.LU R152, [R1+0x44c] ;  /* 0x00044c0001987983 */ /* 0x000f680000300800 */
[----:B------:R-:W2:Y:S04]  /*7c30*/  LDL.LU R23, [R1+0x448] ;  /* 0x0004480001177983 */ /* 0x000ea80000300800 */
[----:B------:R-:W2:Y:S04]  /*7c40*/  LDL.LU R22, [R1+0x45c] ;  /* 0x00045c0001167983 */ /* 0x000ea80000300800 */
[----:B------:R-:W2:Y:S04]  /*7c50*/  LDL.LU R21, [R1+0x458] ;  /* 0x0004580001157983 */ /* 0x000ea80000300800 */
[----:B------:R-:W2:Y:S04]  /*7c60*/  LDL.LU R20, [R1+0x46c] ;  /* 0x00046c0001147983 */ /* 0x000ea80000300800 */
[----:B------:R-:W2:Y:S04]  /*7c70*/  LDL.LU R19, [R1+0x468] ;  /* 0x0004680001137983 */ /* 0x000ea80000300800 */
[----:B------:R-:W2:Y:S04]  /*7c80*/  LDL.LU R10, [R1+0x544] ;  /* 0x00054400010a7983 */ /* 0x000ea80000300800 */
[----:B------:R-:W2:Y:S04]  /*7c90*/  LDL.LU R9, [R1+0x540] ;  /* 0x0005400001097983 */ /* 0x000ea80000300800 */
[----:B------:R-:W2:Y:S04]  /*7ca0*/  LDL.LU R8, [R1+0x554] ;  /* 0x0005540001087983 */ /* 0x000ea80000300800 */
[----:B-1----:R-:W2:Y:S04]  /*7cb0*/  LDL.LU R7, [R1+0x550] ;  /* 0x0005500001077983 */ /* 0x002ea80000300800 */
        /* <DEDUP_REMOVED lines=8> */
[----:B----4-:R-:W4:Y:S04]  /*7d40*/  LDL.LU R4, [R1+0x574] ;  /* 0x0005740001047983 */ /* 0x010f280000300800 */
[----:B---3--:R-:W3:Y:S04]  /*7d50*/  LDL.LU R0, [R1+0x570] ;  /* 0x0005700001007983 */ /* 0x008ee80000300800 */
[----:B------:R-:W4:Y:S04]  /*7d60*/  LDL.LU R12, [R1+0x4f4] ;  /* 0x0004f400010c7983 */ /* 0x000f280000300800 */
[----:B------:R-:W3:Y:S04]  /*7d70*/  LDL.LU R11, [R1+0x4f0] ;  /* 0x0004f000010b7983 */ /* 0x000ee80000300800 */
[----:B------:R-:W5:Y:S04]  /*7d80*/  LDL.LU R154, [R1+0x404] ;  /* 0x00040400019a7983 */ /* 0x000f680000300800 */
[----:B------:R-:W5:Y:S04]  /*7d90*/  LDL.LU R153, [R1+0x400] ;  /* 0x0004000001997983 */ /* 0x000f680000300800 */
[----:B------:R-:W-:Y:S04]  /*7da0*/  STL [R1+0x7f4], R52 ;  /* 0x0007f43401007387 */ /* 0x000fe80000100800 */
[----:B------:R1:W-:Y:S04]  /*7db0*/  STL [R1+0x7f0], R53 ;  /* 0x0007f03501007387 */ /* 0x0003e80000100800 */
[----:B------:R-:W-:Y:S04]  /*7dc0*/  STL [R1+0x7ec], R54 ;  /* 0x0007ec3601007387 */ /* 0x000fe80000100800 */
        /* <DEDUP_REMOVED lines=71> */
[----:B------:R-:W-:Y:S01]  /*8240*/  STL [R1+0x6cc], R126 ;  /* 0x0006cc7e01007387 */ /* 0x000fe20000100800 */
[----:B-----5:R-:W-:-:S03]  /*8250*/  F2FP.F16.F32.PACK_AB R2, R154, R153 ;  /* 0x000000999a02723e */ /* 0x020fc600000000ff */
        /* <DEDUP_REMOVED lines=22> */
[----:B------:R5:W-:Y:S04]  /*83c0*/  STL [R1+0x670], R149 ;  /* 0x0006709501007387 */ /* 0x000be80000100800 */
[----:B------:R5:W-:Y:S04]  /*83d0*/  STL [R1+0x66c], R150 ;  /* 0x00066c9601007387 */ /* 0x000be80000100800 */
[----:B------:R5:W-:Y:S04]  /*83e0*/  STL [R1+0x668], R151 ;  /* 0x0006689701007387 */ /* 0x000be80000100800 */
[----:B------:R5:W-:Y:S04]  /*83f0*/  STL [R1+0x650], R2 ;  /* 0x0006500201007387 */ /* 0x000be80000100800 */
[----:B------:R-:W5:Y:S04]  /*8400*/  LDL.LU R200, [R1+0x40c] ;  /* 0x00040c0001c87983 */ /* 0x000f680000300800 */
        /* <DEDUP_REMOVED lines=14> */
[----:B------:R-:W5:Y:S01]  /*84f0*/  LDL.LU R185, [R1+0x440] ;  /* 0x0004400001b97983 */ /* 0x000f620000300800 */
[----:B------:R-:W-:-:S02]  /*8500*/  IMAD.MOV.U32 R184, RZ, RZ, R152 ;  /* 0x000000ffffb87224 */ /* 0x000fc400078e0098 */
[----:B--2---:R-:W-:Y:S01]  /*8510*/  IMAD.MOV.U32 R183, RZ, RZ, R23 ;  /* 0x000000ffffb77224 */ /* 0x004fe200078e0017 */
[----:B------:R-:W2:Y:S04]  /*8520*/  LDL.LU R182, [R1+0x454] ;  /* 0x0004540001b67983 */ /* 0x000ea80000300800 */
[----:B------:R-:W2:Y:S01]  /*8530*/  LDL.LU R181, [R1+0x450] ;  /* 0x0004500001b57983 */ /* 0x000ea20000300800 */
[----:B------:R-:W-:Y:S02]  /*8540*/  IMAD.MOV.U32 R180, RZ, RZ, R22 ;  /* 0x000000ffffb47224 */ /* 0x000fe400078e0016 */
[----:B------:R-:W-:Y:S01]  /*8550*/  IMAD.MOV.U32 R179, RZ, RZ, R21 ;  /* 0x000000ffffb37224 */ /* 0x000fe200078e0015 */
[----:B------:R-:W2:Y:S04]  /*8560*/  LDL.LU R178, [R1+0x464] ;  /* 0x0004640001b27983 */ /* 0x000ea80000300800 */
[----:B------:R-:W2:Y:S01]  /*8570*/  LDL.LU R177, [R1+0x460] ;  /* 0x0004600001b17983 */ /* 0x000ea20000300800 */
[----:B------:R-:W-:-:S02]  /*8580*/  IMAD.MOV.U32 R176, RZ, RZ, R20 ;  /* 0x000000ffffb07224 */ /* 0x000fc400078e0014 */
[----:B------:R-:W-:Y:S01]  /*8590*/  IMAD.MOV.U32 R175, RZ, RZ, R19 ;  /* 0x000000ffffaf7224 */ /* 0x000fe200078e0013 */
[----:B------:R-:W2:Y:S04]  /*85a0*/  LDL.LU R174, [R1+0x474] ;  /* 0x0004740001ae7983 */ /* 0x000ea80000300800 */
[----:B------:R-:W2:Y:S01]  /*85b0*/  LDL.LU R173, [R1+0x470] ;  /* 0x0004700001ad7983 */ /* 0x000ea20000300800 */
[----:B------:R-:W-:Y:S02]  /*85c0*/  IMAD.MOV.U32 R172, RZ, RZ, R18 ;  /* 0x000000ffffac7224 */ /* 0x000fe400078e0012 */
[----:B------:R-:W-:Y:S01]  /*85d0*/  IMAD.MOV.U32 R171, RZ, RZ, R17 ;  /* 0x000000ffffab7224 */ /* 0x000fe200078e0011 */
        /* <DEDUP_REMOVED lines=27> */
[----:B------:R-:W2:Y:S01]  /*8790*/  LDL.LU R15, [R1+0x4e8] ;  /* 0x0004e800010f7983 */ /* 0x000ea20000300800 */
[----:B----4-:R-:W-:-:S02]  /*87a0*/  IMAD.MOV.U32 R14, RZ, RZ, R12 ;  /* 0x000000ffff0e7224 */ /* 0x010fc400078e000c */
[----:B---3--:R-:W-:Y:S01]  /*87b0*/  IMAD.MOV.U32 R13, RZ, RZ, R11 ;  /* 0x000000ffff0d7224 */ /* 0x008fe200078e000b */
[----:B------:R-:W3:Y:S04]  /*87c0*/  LDL.LU R12, [R1+0x4fc] ;  /* 0x0004fc00010c7983 */ /* 0x000ee80000300800 */
[----:B------:R-:W3:Y:S01]  /*87d0*/  LDL.LU R11, [R1+0x4f8] ;  /* 0x0004f800010b7983 */ /* 0x000ee20000300800 */
[----:B-1----:R-:W-:Y:S02]  /*87e0*/  F2FP.F16.F32.PACK_AB R53, R184, R183 ;  /* 0x000000b7b835723e */ /* 0x002fe400000000ff */
[----:B------:R-:W-:Y:S01]  /*87f0*/  F2FP.F16.F32.PACK_AB R252, R172, R171 ;  /* 0x000000abacfc723e */ /* 0x000fe200000000ff */
[----:B------:R-:W-:Y:S01]  /*8800*/  BAR.SYNC.DEFER_BLOCKING 0x0 ;  /* 0x0000000000007b1d */ /* 0x000fe20000010000 */
[----:B------:R-:W-:-:S02]  /*8810*/  F2FP.F16.F32.PACK_AB R23, R152, R23 ;  /* 0x000000179817723e */ /* 0x000fc400000000ff */
[----:B------:R-:W-:Y:S02]  /*8820*/  F2FP.F16.F32.PACK_AB R13, R14, R13 ;  /* 0x0000000d0e0d723e */ /* 0x000fe400000000ff */
[----:B------:R-:W-:Y:S02]  /*8830*/  F2FP.F16.F32.PACK_AB R24, R25, R24 ;  /* 0x000000181918723e */ /* 0x000fe400000000ff */
[----:B-----5:R-:W-:Y:S01]  /*8840*/  F2FP.F16.F32.PACK_AB R149, R200, R199 ;  /* 0x000000c7c895723e */ /* 0x020fe200000000ff */
[----:B------:R-:W1:Y:S01]  /*8850*/  @!P2 SYNCS.CCTL.IV [UR60+0x60000] ;  /* 0x06000000ff00a9b1 */ /* 0x000e62000800003c */
[----:B------:R-:W-:Y:S01]  /*8860*/  F2FP.F16.F32.PACK_AB R150, R198, R197 ;  /* 0x000000c5c696723e */ /* 0x000fe200000000ff */
[----:B-1----:R-:W-:Y:S01]  /*8870*/  BAR.SYNC.DEFER_BLOCKING 0x0 ;  /* 0x0000000000007b1d */ /* 0x002fe20000010000 */
[----:B------:R-:W-:Y:S02]  /*8880*/  F2FP.F16.F32.PACK_AB R151, R196, R195 ;  /* 0x000000c3c497723e */ /* 0x000fe400000000ff */
[----:B------:R-:W-:-:S02]  /*8890*/  F2FP.F16.F32.PACK_AB R129, R194, R193 ;  /* 0x000000c1c281723e */ /* 0x000fc400000000ff */
[----:B------:R-:W-:Y:S01]  /*88a0*/  F2FP.F16.F32.PACK_AB R130, R192, R191 ;  /* 0x000000bfc082723e */ /* 0x000fe200000000ff */
[----:B------:R-:W1:Y:S01]  /*88b0*/  @!P2 SYNCS.CCTL.IV [UR60+0x60008] ;  /* 0x06000800ff00a9b1 */ /* 0x000e62000800003c */
[----:B------:R-:W-:Y:S01]  /*88c0*/  F2FP.F16.F32.PACK_AB R131, R190, R189 ;  /* 0x000000bdbe83723e */ /* 0x000fe200000000ff */
[----:B-1----:R-:W-:Y:S01]  /*88d0*/  BAR.SYNC.DEFER_BLOCKING 0x0 ;  /* 0x0000000000007b1d */ /* 0x002fe20000010000 */
[----:B------:R-:W-:Y:S02]  /*88e0*/  F2FP.F16.F32.PACK_AB R132, R188, R187 ;  /* 0x000000bbbc84723e */ /* 0x000fe400000000ff */
[----:B------:R-:W-:-:S05]  /*88f0*/  F2FP.F16.F32.PACK_AB R2, R186, R185 ;  /* 0x000000b9ba02723e */ /* 0x000fca00000000ff */
[----:B------:R1:W-:Y:S01]  /*8900*/  STL [R1+0x630], R2 ;  /* 0x0006300201007387 */ /* 0x0003e20000100800 */
[----:B--2---:R-:W-:-:S03]  /*8910*/  F2FP.F16.F32.PACK_AB R52, R182, R181 ;  /* 0x000000b5b634723e */ /* 0x004fc600000000ff */
[----:B------:R2:W-:Y:S01]  /*8920*/  STL [R1+0x634], R53 ;  /* 0x0006343501007387 */ /* 0x0005e20000100800 */
[----:B------:R-:W-:-:S03]  /*8930*/  F2FP.F16.F32.PACK_AB R145, R170, R169 ;  /* 0x000000a9aa91723e */ /* 0x000fc600000000ff */
[----:B------:R4:W-:Y:S01]  /*8940*/  STL [R1+0x638], R52 ;  /* 0x0006383401007387 */ /* 0x0009e20000100800 */
[----:B-1----:R-:W-:Y:S01]  /*8950*/  F2FP.F16.F32.PACK_AB R2, R180, R179 ;  /* 0x000000b3b402723e */ /* 0x002fe200000000ff */
[----:B------:R-:W1:Y:S01]  /*8960*/  @!P2 SYNCS.CCTL.IV [UR60+0x60010] ;  /* 0x06001000ff00a9b1 */ /* 0x000e62000800003c */
[----:B--2---:R-:W-:-:S03]  /*8970*/  F2FP.F16.F32.PACK_AB R53, R178, R177 ;  /* 0x000000b1b235723e */ /* 0x004fc600000000ff */
[----:B------:R2:W-:Y:S01]  /*8980*/  STL [R1+0x63c], R2 ;  /* 0x00063c0201007387 */ /* 0x0005e20000100800 */
[----:B------:R-:W-:Y:S02]  /*8990*/  F2FP.F16.F32.PACK_AB R146, R168, R167 ;  /* 0x000000a7a892723e */ /* 0x000fe400000000ff */
[----:B----4-:R-:W-:Y:S01]  /*89a0*/  F2FP.F16.F32.PACK_AB R52, R176, R175 ;  /* 0x000000afb034723e */ /* 0x010fe200000000ff */
[----:B------:R-:W-:Y:S04]  /*89b0*/  STL [R1+0x620], R53 ;  /* 0x0006203501007387 */ /* 0x000fe80000100800 */
[----:B------:R-:W-:Y:S01]  /*89c0*/  STL [R1+0x624], R52 ;  /* 0x0006243401007387 */ /* 0x000fe20000100800 */
[----:B--2---:R-:W-:Y:S02]  /*89d0*/  F2FP.F16.F32.PACK_AB R2, R174, R173 ;  /* 0x000000adae02723e */ /* 0x004fe400000000ff */
[----:B------:R-:W-:-:S03]  /*89e0*/  F2FP.F16.F32.PACK_AB R147, R166, R165 ;  /* 0x000000a5a693723e */ /* 0x000fc600000000ff */
[----:B------:R2:W-:Y:S01]  /*89f0*/  STL [R1+0x628], R2 ;  /* 0x0006280201007387 */ /* 0x0005e20000100800 */
[----:B------:R-:W-:-:S03]  /*8a00*/  F2FP.F16.F32.PACK_AB R148, R164, R163 ;  /* 0x000000a3a494723e */ /* 0x000fc600000000ff */
[----:B------:R-:W-:Y:S01]  /*8a10*/  STL [R1+0x660], R252 ;  /* 0x000660fc01007387 */ /* 0x000fe20000100800 */
[----:B------:R-:W-:Y:S02]  /*8a20*/  F2FP.F16.F32.PACK_AB R125, R162, R161 ;  /* 0x000000a1a27d723e */ /* 0x000fe400000000ff */
[----:B------:R-:W-:Y:S02]  /*8a30*/  F2FP.F16.F32.PACK_AB R126, R160, R159 ;  /* 0x0000009fa07e723e */ /* 0x000fe400000000ff */
[----:B------:R-:W-:Y:S02]  /*8a40*/  F2FP.F16.F32.PACK_AB R127, R158, R157 ;  /* 0x0000009d9e7f723e */ /* 0x000fe400000000ff */
[----:B------:R-:W-:Y:S02]  /*8a50*/  F2FP.F16.F32.PACK_AB R128, R156, R155 ;  /* 0x0000009b9c80723e */ /* 0x000fe400000000ff */
[----:B--2---:R-:W-:-:S05]  /*8a60*/  F2FP.F16.F32.PACK_AB R2, R154, R153 ;  /* 0x000000999a02723e */ /* 0x004fca00000000ff */
[----:B------:R2:W-:Y:S01]  /*8a70*/  STL [R1+0x4a0], R2 ;  /* 0x0004a00201007387 */ /* 0x0005e20000100800 */
[----:B------:R-:W-:-:S03]  /*8a80*/  F2FP.F16.F32.PACK_AB R21, R22, R21 ;  /* 0x000000151615723e */ /* 0x000fc600000000ff */
[----:B------:R-:W-:Y:S04]  /*8a90*/  STL [R1+0x4a4], R23 ;  /* 0x0004a41701007387 */ /* 0x000fe80000100800 */
[----:B------:R-:W-:Y:S01]  /*8aa0*/  STL [R1+0x4a8], R21 ;  /* 0x0004a81501007387 */ /* 0x000fe20000100800 */
[----:B--2---:R-:W-:-:S05]  /*8ab0*/  F2FP.F16.F32.PACK_AB R2, R20, R19 ;  /* 0x000000131402723e */ /* 0x004fca00000000ff */
[----:B------:R2:W-:Y:S01]  /*8ac0*/  STL [R1+0x4ac], R2 ;  /* 0x0004ac0201007387 */ /* 0x0005e20000100800 */
[----:B------:R-:W-:-:S05]  /*8ad0*/  F2FP.F16.F32.PACK_AB R252, R16, R15 ;  /* 0x0000000f10fc723e */ /* 0x000fca00000000ff */
[----:B------:R-:W-:Y:S01]  /*8ae0*/  STL [R1+0x664], R252 ;  /* 0x000664fc01007387 */ /* 0x000fe20000100800 */
[----:B--2---:R-:W-:-:S05]  /*8af0*/  F2FP.F16.F32.PACK_AB R2, R18, R17 ;  /* 0x000000111202723e */ /* 0x004fca00000000ff */
[----:B------:R3:W-:Y:S04]  /*8b00*/  STL [R1+0x490], R2 ;  /* 0x0004900201007387 */ /* 0x0007e80000100800 */
[----:B------:R-:W2:Y:S01]  /*8b10*/  LDL.LU R192, [R1+0x50c] ;  /* 0x00050c0001c07983 */ /* 0x000ea20000300800 */
[----:B---3--:R-:W-:-:S03]  /*8b20*/  F2FP.F16.F32.PACK_AB R2, R12, R11 ;  /* 0x0000000b0c02723e */ /* 0x008fc600000000ff */
[----:B------:R3:W-:Y:S04]  /*8b30*/  STL [R1+0x498], R13 ;  /* 0x0004980d01007387 */ /* 0x0007e80000100800 */
[----:B------:R-:W2:Y:S04]  /*8b40*/  LDL.LU R191, [R1+0x508] ;  /* 0x0005080001bf7983 */ /* 0x000ea80000300800 */
        /* <DEDUP_REMOVED lines=13> */
[----:B------:R-:W4:Y:S04]  /*8c20*/  LDL.LU R176, [R1+0x54c] ;  /* 0x00054c0001b07983 */ /* 0x000f280000300800 */
[----:B------:R-:W4:Y:S04]  /*8c30*/  LDL.LU R175, [R1+0x548] ;  /* 0x0005480001af7983 */ /* 0x000f280000300800 */
[----:B------:R-:W2:Y:S04]  /*8c40*/  LDL.LU R172, [R1+0x55c] ;  /* 0x00055c0001ac7983 */ /* 0x000ea80000300800 */
[----:B------:R-:W2:Y:S04]  /*8c50*/  LDL.LU R171, [R1+0x558] ;  /* 0x0005580001ab7983 */ /* 0x000ea80000300800 */
        /* <DEDUP_REMOVED lines=26> */
[----:B------:R-:W-:-:S03]  /*8e00*/  IMAD.MOV.U32 R178, RZ, RZ, R10 ;  /* 0x000000ffffb27224 */ /* 0x000fc600078e000a */
[----:B------:R-:W5:Y:S01]  /*8e10*/  LDL.LU R14, [R1+0x5d4] ;  /* 0x0005d400010e7983 */ /* 0x000f620000300800 */
[----:B------:R-:W-:-:S03]  /*8e20*/  IMAD.MOV.U32 R177, RZ, RZ, R9 ;  /* 0x000000ffffb17224 */ /* 0x000fc600078e0009 */
[----:B---3--:R-:W3:Y:S01]  /*8e30*/  LDL.LU R13, [R1+0x5d0] ;  /* 0x0005d000010d7983 */ /* 0x008ee20000300800 */
[----:B------:R-:W-:-:S03]  /*8e40*/  IMAD.MOV.U32 R174, RZ, RZ, R8 ;  /* 0x000000ffffae7224 */ /* 0x000fc600078e0008 */
[----:B------:R-:W3:Y:S01]  /*8e50*/  LDL.LU R12, [R1+0x5dc] ;  /* 0x0005dc00010c7983 */ /* 0x000ee20000300800 */
[----:B------:R-:W-:-:S03]  /*8e60*/  IMAD.MOV.U32 R173, RZ, RZ, R7 ;  /* 0x000000ffffad7224 */ /* 0x000fc600078e0007 */
[----:B------:R-:W3:Y:S01]  /*8e70*/  LDL.LU R11, [R1+0x5d8] ;  /* 0x0005d800010b7983 */ /* 0x000ee20000300800 */
[----:B------:R-:W-:-:S03]  /*8e80*/  IMAD.MOV.U32 R170, RZ, RZ, R6 ;  /* 0x000000ffffaa7224 */ /* 0x000fc600078e0006 */
[----:B------:R-:W3:Y:S01]  /*8e90*/  LDL.LU R10, [R1+0x5e4] ;  /* 0x0005e400010a7983 */ /* 0x000ee20000300800 */
[----:B------:R-:W-:-:S03]  /*8ea0*/  IMAD.MOV.U32 R169, RZ, RZ, R5 ;  /* 0x000000ffffa97224 */ /* 0x000fc600078e0005 */
[----:B------:R-:W3:Y:S04]  /*8eb0*/  LDL.LU R9, [R1+0x5e0] ;  /* 0x0005e00001097983 */ /* 0x000ee80000300800 */
[----:B------:R-:W3:Y:S04]  /*8ec0*/  LDL.LU R8, [R1+0x5ec] ;  /* 0x0005ec0001087983 */ /* 0x000ee80000300800 */
[----:B------:R-:W3:Y:S04]  /*8ed0*/  LDL.LU R7, [R1+0x5e8] ;  /* 0x0005e80001077983 */ /* 0x000ee80000300800 */
[----:B------:R-:W3:Y:S04]  /*8ee0*/  LDL.LU R6, [R1+0x5f4] ;  /* 0x0005f40001067983 */ /* 0x000ee80000300800 */
[----:B------:R-:W3:Y:S01]  /*8ef0*/  LDL.LU R5, [R1+0x5f0] ;  /* 0x0005f00001057983 */ /* 0x000ee20000300800 */
[----:B------:R-:W-:-:S02]  /*8f00*/  IMAD.MOV.U32 R166, RZ, RZ, R4 ;  /* 0x000000ffffa67224 */ /* 0x000fc400078e0004 */
[----:B------:R-:W-:Y:S01]  /*8f10*/  IMAD.MOV.U32 R165, RZ, RZ, R0 ;  /* 0x000000ffffa57224 */ /* 0x000fe200078e0000 */
[----:B------:R-:W3:Y:S04]  /*8f20*/  LDL.LU R4, [R1+0x5fc] ;  /* 0x0005fc0001047983 */ /* 0x000ee80000300800 */
[----:B------:R-:W3:Y:S01]  /*8f30*/  LDL.LU R0, [R1+0x5f8] ;  /* 0x0005f80001007983 */ /* 0x000ee20000300800 */
[----:B------:R-:W-:Y:S02]  /*8f40*/  F2FP.F16.F32.PACK_AB R52, R178, R177 ;  /* 0x000000b1b234723e */ /* 0x000fe400000000ff */
[----:B------:R-:W-:-:S03]  /*8f50*/  F2FP.F16.F32.PACK_AB R53, R174, R173 ;  /* 0x000000adae35723e */ /* 0x000fc600000000ff */
[----:B------:R2:W-:Y:S01]  /*8f60*/  STL [R1+0x460], R52 ;  /* 0x0004603401007387 */ /* 0x0005e20000100800 */
[----:B----4-:R-:W-:-:S05]  /*8f70*/  F2FP.F16.F32.PACK_AB R2, R176, R175 ;  /* 0x000000afb002723e */ /* 0x010fca00000000ff */
[----:B------:R4:W-:Y:S01]  /*8f80*/  STL [R1+0x464], R2 ;  /* 0x0004640201007387 */ /* 0x0009e20000100800 */
[----:B--2---:R-:W-:-:S03]  /*8f90*/  F2FP.F16.F32.PACK_AB R52, R172, R171 ;  /* 0x000000abac34723e */ /* 0x004fc600000000ff */
[----:B------:R5:W-:Y:S01]  /*8fa0*/  STL [R1+0x468], R53 ;  /* 0x0004683501007387 */ /* 0x000be20000100800 */
[----:B----4-:R-:W-:-:S03]  /*8fb0*/  F2FP.F16.F32.PACK_AB R2, R170, R169 ;  /* 0x000000a9aa02723e */ /* 0x010fc600000000ff */
[----:B------:R2:W-:Y:S01]  /*8fc0*/  STL [R1+0x46c], R52 ;  /* 0x00046c3401007387 */ /* 0x0005e20000100800 */
[----:B-----5:R-:W-:-:S03]  /*8fd0*/  F2FP.F16.F32.PACK_AB R53, R168, R167 ;  /* 0x000000a7a835723e */ /* 0x020fc600000000ff */
[----:B------:R4:W-:Y:S01]  /*8fe0*/  STL [R1+0x450], R2 ;  /* 0x0004500201007387 */ /* 0x0009e20000100800 */
[----:B--2---:R-:W-:-:S03]  /*8ff0*/  F2FP.F16.F32.PACK_AB R52, R166, R165 ;  /* 0x000000a5a634723e */ /* 0x004fc600000000ff */
[----:B------:R-:W-:Y:S01]  /*9000*/  STL [R1+0x454], R53 ;  /* 0x0004543501007387 */ /* 0x000fe20000100800 */
[----:B----4-:R-:W-:-:S03]  /*9010*/  F2FP.F16.F32.PACK_AB R2, R164, R163 ;  /* 0x000000a3a402723e */ /* 0x010fc600000000ff */
[----:B------:R-:W-:Y:S04]  /*9020*/  STL [R1+0x458], R52 ;  /* 0x0004583401007387 */ /* 0x000fe80000100800 */
[----:B------:R2:W-:Y:S02]  /*9030*/  STL [R1+0x45c], R2 ;  /* 0x00045c0201007387 */ /* 0x0005e40000100800 */
[----:B--2---:R-:W-:-:S05]  /*9040*/  F2FP.F16.F32.PACK_AB R2, R18, R17 ;  /* 0x000000111202723e */ /* 0x004fca00000000ff */
[----:B------:R2:W-:Y:S01]  /*9050*/  STL [R1+0x420], R2 ;  /* 0x0004200201007387 */ /* 0x0005e20000100800 */
[----:B------:R-:W-:Y:S02]  /*9060*/  F2FP.F16.F32.PACK_AB R15, R16, R15 ;  /* 0x0000000f100f723e */ /* 0x000fe400000000ff */
[----:B---3--:R-:W-:-:S03]  /*9070*/  F2FP.F16.F32.PACK_AB R13, R14, R13 ;  /* 0x0000000d0e0d723e */ /* 0x008fc600000000ff */
[----:B------:R-:W-:Y:S01]  /*9080*/  STL [R1+0x424], R15 ;  /* 0x0004240f01007387 */ /* 0x000fe20000100800 */
[----:B--2---:R-:W-:-:S03]  /*9090*/  F2FP.F16.F32.PACK_AB R2, R12, R11 ;  /* 0x0000000b0c02723e */ /* 0x004fc600000000ff */
[----:B------:R-:W-:Y:S04]  /*90a0*/  STL [R1+0x428], R13 ;  /* 0x0004280d01007387 */ /* 0x000fe80000100800 */
[----:B------:R2:W-:Y:S01]  /*90b0*/  STL [R1+0x42c], R2 ;  /* 0x00042c0201007387 */ /* 0x0005e20000100800 */
[----:B------:R-:W-:Y:S02]  /*90c0*/  F2FP.F16.F32.PACK_AB R9, R10, R9 ;  /* 0x000000090a09723e */ /* 0x000fe400000000ff */
[----:B------:R-:W-:-:S03]  /*90d0*/  F2FP.F16.F32.PACK_AB R7, R8, R7 ;  /* 0x000000070807723e */ /* 0x000fc600000000ff */
[----:B------:R-:W-:Y:S04]  /*90e0*/  STL [R1+0x410], R9 ;  /* 0x0004100901007387 */ /* 0x000fe80000100800 */
[----:B------:R-:W-:Y:S01]  /*90f0*/  STL [R1+0x414], R7 ;  /* 0x0004140701007387 */ /* 0x000fe20000100800 */
[----:B--2---:R-:W-:-:S03]  /*9100*/  F2FP.F16.F32.PACK_AB R2, R6, R5 ;  /* 0x000000050602723e */ /* 0x004fc600000000ff */
[----:B------:R-:W2:Y:S04]  /*9110*/  LDL.LU R57, [R1+0x204] ;  /* 0x0002040001397983 */ /* 0x000ea80000300800 */
[----:B------:R3:W-:Y:S04]  /*9120*/  STL [R1+0x418], R2 ;  /* 0x0004180201007387 */ /* 0x0007e80000100800 */
[----:B------:R-:W2:Y:S04]  /*9130*/  LDL.LU R56, [R1+0x200] ;  /* 0x0002000001387983 */ /* 0x000ea80000300800 */
[----:B------:R-:W4:Y:S04]  /*9140*/  LDL.LU R55, [R1+0x20c] ;  /* 0x00020c0001377983 */ /* 0x000f280000300800 */
[----:B------:R-:W4:Y:S04]  /*9150*/  LDL.LU R54, [R1+0x208] ;  /* 0x0002080001367983 */ /* 0x000f280000300800 */
[----:B------:R-:W5:Y:S04]  /*9160*/  LDL.LU R53, [R1+0x214] ;  /* 0x0002140001357983 */ /* 0x000f680000300800 */
[----:B------:R-:W5:Y:S04]  /*9170*/  LDL.LU R52, [R1+0x210] ;  /* 0x0002100001347983 */ /* 0x000f680000300800 */
[----:B---3--:R-:W3:Y:S04]  /*9180*/  LDL.LU R2, [R1+0x21c] ;  /* 0x00021c0001027983 */ /* 0x008ee80000300800 */
[----:B------:R-:W3:Y:S04]  /*9190*/  LDL.LU R251, [R1+0x218] ;  /* 0x0002180001fb7983 */ /* 0x000ee80000300800 */
[----:B------:R-:W2:Y:S04]  /*91a0*/  LDL.LU R250, [R1+0x224] ;  /* 0x0002240001fa7983 */ /* 0x000ea80000300800 */
[----:B------:R-:W2:Y:S04]  /*91b0*/  LDL.LU R249, [R1+0x220] ;  /* 0x0002200001f97983 */ /* 0x000ea80000300800 */
[----:B------:R-:W4:Y:S04]  /*91c0*/  LDL.LU R248, [R1+0x22c] ;  /* 0x00022c0001f87983 */ /* 0x000f280000300800 */
[----:B------:R-:W4:Y:S04]  /*91d0*/  LDL.LU R247, [R1+0x228] ;  /* 0x0002280001f77983 */ /* 0x000f280000300800 */
[----:B------:R-:W3:Y:S04]  /*91e0*/  LDL.LU R246, [R1+0x234] ;  /* 0x0002340001f67983 */ /* 0x000ee80000300800 */
[----:B------:R-:W3:Y:S04]  /*91f0*/  LDL.LU R245, [R1+0x230] ;  /* 0x0002300001f57983 */ /* 0x000ee80000300800 */
[----:B------:R-:W3:Y:S04]  /*9200*/  LDL.LU R244, [R1+0x23c] ;  /* 0x00023c0001f47983 */ /* 0x000ee80000300800 */
[----:B------:R-:W3:Y:S04]  /*9210*/  LDL.LU R243, [R1+0x238] ;  /* 0x0002380001f37983 */ /* 0x000ee80000300800 */
[----:B------:R-:W5:Y:S04]  /*9220*/  LDL.LU R242, [R1+0x244] ;  /* 0x0002440001f27983 */ /* 0x000f680000300800 */
[----:B------:R-:W5:Y:S04]  /*9230*/  LDL.LU R241, [R1+0x240] ;  /* 0x0002400001f17983 */ /* 0x000f680000300800 */
[----:B------:R-:W3:Y:S04]  /*9240*/  LDL.LU R240, [R1+0x24c] ;  /* 0x00024c0001f07983 */ /* 0x000ee80000300800 */
[----:B------:R-:W3:Y:S04]  /*9250*/  LDL.LU R239, [R1+0x248] ;  /* 0x0002480001ef7983 */ /* 0x000ee80000300800 */
[----:B------:R-:W3:Y:S04]  /*9260*/  LDL.LU R238, [R1+0x254] ;  /* 0x0002540001ee7983 */ /* 0x000ee80000300800 */
[----:B------:R-:W3:Y:S04]  /*9270*/  LDL.LU R237, [R1+0x250] ;  /* 0x0002500001ed7983 */ /* 0x000ee80000300800 */
[----:B------:R-:W3:Y:S04]  /*9280*/  LDL.LU R236, [R1+0x25c] ;  /* 0x00025c0001ec7983 */ /* 0x000ee80000300800 */
[----:B------:R-:W3:Y:S04]  /*9290*/  LDL.LU R235, [R1+0x258] ;  /* 0x0002580001eb7983 */ /* 0x000ee80000300800 */
[----:B------:R-:W3:Y:S04]  /*92a0*/  LDL.LU R234, [R1+0x264] ;  /* 0x0002640001ea7983 */ /* 0x000ee80000300800 */
[----:B------:R-:W3:Y:S04]  /*92b0*/  LDL.LU R233, [R1+0x260] ;  /* 0x0002600001e97983 */ /* 0x000ee80000300800 */
[----:B------:R-:W2:Y:S04]  /*92c0*/  LDL.LU R232, [R1+0x26c] ;  /* 0x00026c0001e87983 */ /* 0x000ea80000300800 */
[----:B------:R-:W2:Y:S04]  /*92d0*/  LDL.LU R231, [R1+0x268] ;  /* 0x0002680001e77983 */ /* 0x000ea80000300800 */
        /* <DEDUP_REMOVED lines=31> */
[----:B------:R-:W3:Y:S01]  /*94d0*/  LDL.LU R199, [R1+0x2e8] ;  /* 0x0002e80001c77983 */ /* 0x000ee20000300800 */
[----:B------:R-:W-:-:S03]  /*94e0*/  F2FP.F16.F32.PACK_AB R141, R194, R193 ;  /* 0x000000c1c28d723e */ /* 0x000fc600000000ff */
        /* <DEDUP_REMOVED lines=84> */
[----:B----4-:R-:W-:-:S02]  /*9a30*/  F2FP.F16.F32.PACK_AB R114, R248, R247 ;  /* 0x000000f7f872723e */ /* 0x010fc400000000ff */
[----:B-----5:R-:W-:Y:S02]  /*9a40*/  F2FP.F16.F32.PACK_AB R248, R242, R241 ;  /* 0x000000f1f2f8723e */ /* 0x020fe400000000ff */
[----:B--2---:R-:W-:Y:S02]  /*9a50*/  F2FP.F16.F32.PACK_AB R241, R232, R231 ;  /* 0x000000e7e8f1723e */ /* 0x004fe400000000ff */
[----:B---3--:R-:W-:Y:S02]  /*9a60*/  F2FP.F16.F32.PACK_AB R232, R226, R225 ;  /* 0x000000e1e2e8723e */ /* 0x008fe400000000ff */
[----:B------:R-:W-:Y:S02]  /*9a70*/  F2FP.F16.F32.PACK_AB R113, R250, R249 ;  /* 0x000000f9fa71723e */ /* 0x000fe400000000ff */
[----:B------:R-:W-:Y:S02]  /*9a80*/  F2FP.F16.F32.PACK_AB R225, R216, R215 ;  /* 0x000000d7d8e1723e */ /* 0x000fe400000000ff */
[----:B------:R-:W-:-:S02]  /*9a90*/  F2FP.F16.F32.PACK_AB R249, R240, R239 ;  /* 0x000000eff0f9723e */ /* 0x000fc400000000ff */
[----:B------:R-:W-:Y:S02]  /*9aa0*/  F2FP.F16.F32.PACK_AB R216, R210, R209 ;  /* 0x000000d1d2d8723e */ /* 0x000fe400000000ff */
[----:B------:R-:W-:Y:S02]  /*9ab0*/  F2FP.F16.F32.PACK_AB R240, R234, R233 ;  /* 0x000000e9eaf0723e */ /* 0x000fe400000000ff */
[----:B------:R-:W-:Y:S02]  /*9ac0*/  F2FP.F16.F32.PACK_AB R233, R224, R223 ;  /* 0x000000dfe0e9723e */ /* 0x000fe400000000ff */
[----:B------:R-:W-:Y:S02]  /*9ad0*/  F2FP.F16.F32.PACK_AB R224, R218, R217 ;  /* 0x000000d9dae0723e */ /* 0x000fe400000000ff */
[----:B------:R-:W-:Y:S02]  /*9ae0*/  F2FP.F16.F32.PACK_AB R217, R208, R207 ;  /* 0x000000cfd0d9723e */ /* 0x000fe400000000ff */
[----:B------:R-:W-:-:S02]  /*9af0*/  F2FP.F16.F32.PACK_AB R209, R200, R199 ;  /* 0x000000c7c8d1723e */ /* 0x000fc400000000ff */
[----:B------:R-:W-:Y:S02]  /*9b00*/  F2FP.F16.F32.PACK_AB R208, R202, R201 ;  /* 0x000000c9cad0723e */ /* 0x000fe400000000ff */
[----:B------:R-:W-:Y:S02]  /*9b10*/  F2FP.F16.F32.PACK_AB R135, R53, R52 ;  /* 0x000000343587723e */ /* 0x000fe400000000ff */
[----:B------:R-:W2:Y:S01]  /*9b20*/  LDL.LU R52, [R1+0x4] ;  /* 0x0000040001347983 */ /* 0x000ea20000300800 */
[----:B------:R-:W-:Y:S02]  /*9b30*/  F2FP.F16.F32.PACK_AB R116, R244, R243 ;  /* 0x000000f3f474723e */ /* 0x000fe400000000ff */
        /* <DEDUP_REMOVED lines=33> */
[----:B------:R-:W2:Y:S04]  /*9d50*/  LDL.LU R8, [R1] ;  /* 0x0000000001087983 */ /* 0x000ea80000300800 */
[----:B------:R-:W3:Y:S04]  /*9d60*/  LDL.LU R53, [R1+0xc] ;  /* 0x00000c0001357983 */ /* 0x000ee80000300800 */
[----:B------:R-:W3:Y:S04]  /*9d70*/  LDL.LU R9, [R1+0x8] ;  /* 0x0000080001097983 */ /* 0x000ee80000300800 */
[----:B------:R-:W4:Y:S04]  /*9d80*/  LDL.LU R54, [R1+0x14] ;  /* 0x0000140001367983 */ /* 0x000f280000300800 */
[----:B------:R-:W4:Y:S01]  /*9d90*/  LDL.LU R10, [R1+0x10] ;  /* 0x00001000010a7983 */ /* 0x000f220000300800 */
[----:B------:R-:W-:-:S03]  /*9da0*/  F2FP.F16.F32.PACK_AB R19, R5, R4 ;  /* 0x000000040513723e */ /* 0x000fc600000000ff */
[----:B------:R-:W5:Y:S04]  /*9db0*/  LDL.LU R55, [R1+0x1c] ;  /* 0x00001c0001377983 */ /* 0x000f680000300800 */
[----:B------:R-:W5:Y:S04]  /*9dc0*/  LDL.LU R11, [R1+0x18] ;  /* 0x00001800010b7983 */ /* 0x000f680000300800 */
[----:B------:R-:W5:Y:S01]  /*9dd0*/  LDL.LU R56, [R1+0x24] ;  /* 0x0000240001387983 */ /* 0x000f620000300800 */
[----:B------:R-:W-:-:S03]  /*9de0*/  F2FP.F16.F32.PACK_AB R18, R7, R6 ;  /* 0x000000060712723e */ /* 0x000fc600000000ff */
[----:B------:R-:W5:Y:S04]  /*9df0*/  LDL.LU R4, [R1+0x20] ;  /* 0x0000200001047983 */ /* 0x000f680000300800 */
[----:B------:R-:W5:Y:S04]  /*9e00*/  LDL.LU R57, [R1+0x2c] ;  /* 0x00002c0001397983 */ /* 0x000f680000300800 */
[----:B------:R-:W5:Y:S04]  /*9e10*/  LDL.LU R5, [R1+0x28] ;  /* 0x0000280001057983 */ /* 0x000f680000300800 */
[----:B------:R-:W5:Y:S01]  /*9e20*/  LDL.LU R58, [R1+0x34] ;  /* 0x00003400013a7983 */ /* 0x000f620000300800 */
[----:B------:R-:W-:-:S03]  /*9e30*/  F2FP.F16.F32.PACK_AB R155, R13, R12 ;  /* 0x0000000c0d9b723e */ /* 0x000fc600000000ff */
        /* <DEDUP_REMOVED lines=113> */
[----:B------:R-:W5:Y:S01]  /*a550*/  LDL.LU R237, [R1+0x1c8] ;  /* 0x0001c80001ed7983 */ /* 0x000f620000300800 */
[----:B------:R-:W-:-:S03]  /*a560*/  IMAD.SHL.U32 R0, R3, 0x80, RZ ;  /* 0x0000008003007824 */ /* 0x000fc600078e00ff */
[----:B------:R-:W5:Y:S01]  /*a570*/  LDL.LU R110, [R1+0x1d4] ;  /* 0x0001d400016e7983 */ /* 0x000f620000300800 */
[----:B------:R-:W-:-:S03]  /*a580*/  IMAD.SHL.U32 R2, R3, 0x10, RZ ;  /* 0x0000001003027824 */ /* 0x000fc600078e00ff */
[----:B------:R-:W5:Y:S04]  /*a590*/  LDL.LU R238, [R1+0x1d0] ;  /* 0x0001d00001ee7983 */ /* 0x000f680000300800 */
[----:B------:R-:W5:Y:S04]  /*a5a0*/  LDL.LU R111, [R1+0x1dc] ;  /* 0x0001dc00016f7983 */ /* 0x000f680000300800 */
[----:B------:R-:W5:Y:S04]  /*a5b0*/  LDL.LU R239, [R1+0x1d8] ;  /* 0x0001d80001ef7983 */ /* 0x000f680000300800 */
[----:B------:R-:W5:Y:S04]  /*a5c0*/  LDL.LU R3, [R1+0x1e4] ;  /* 0x0001e40001037983 */ /* 0x000f680000300800 */
[----:B------:R-:W5:Y:S01]  /*a5d0*/  LDL.LU R244, [R1+0x1e0] ;  /* 0x0001e00001f47983 */ /* 0x000f620000300800 */
[----:B------:R-:W-:-:S02]  /*a5e0*/  LOP3.LUT R0, R0, 0x780, RZ, 0xc0, !PT ;  /* 0x0000078000007812 */ /* 0x000fc400078ec0ff */
[----:B------:R-:W-:Y:S01]  /*a5f0*/  F2FP.F16.F32.PACK_AB R115, R246, R245 ;  /* 0x000000f5f673723e */ /* 0x000fe200000000ff */
[----:B------:R-:W5:Y:S01]  /*a600*/  LDL.LU R112, [R1+0x1ec] ;  /* 0x0001ec0001707983 */ /* 0x000f620000300800 */
[----:B------:R-:W-:-:S03]  /*a610*/  LOP3.LUT R0, R0, 0x70, R2, 0xf8, !PT ;  /* 0x0000007000007812 */ /* 0x000fc600078ef802 */
[----:B------:R-:W5:Y:S01]  /*a620*/  LDL.LU R245, [R1+0x1e8] ;  /* 0x0001e80001f57983 */ /* 0x000f620000300800 */
[----:B--2---:R-:W-:-:S03]  /*a630*/  F2FP.F16.F32.PACK_AB R8, R52, R8 ;  /* 0x000000083408723e */ /* 0x004fc600000000ff */
[----:B------:R-:W2:Y:S01]  /*a640*/  LDL.LU R246, [R1+0x1f0] ;  /* 0x0001f00001f67983 */ /* 0x000ea20000300800 */
[----:B---3--:R-:W-:-:S03]  /*a650*/  F2FP.F16.F32.PACK_AB R9, R53, R9 ;  /* 0x000000093509723e */ /* 0x008fc600000000ff */
[----:B------:R-:W3:Y:S01]  /*a660*/  LDL.LU R247, [R1+0x1f8] ;  /* 0x0001f80001f77983 */ /* 0x000ee20000300800 */
[----:B----4-:R-:W-:-:S03]  /*a670*/  F2FP.F16.F32.PACK_AB R10, R54, R10 ;  /* 0x0000000a360a723e */ /* 0x010fc600000000ff */
[----:B------:R-:W3:Y:S01]  /*a680*/  LDL.LU R2, [R1+0x1fc] ;  /* 0x0001fc0001027983 */ /* 0x000ee20000300800 */
[----:B-----5:R-:W-:-:S03]  /*a690*/  F2FP.F16.F32.PACK_AB R11, R55, R11 ;  /* 0x0000000b370b723e */ /* 0x020fc600000000ff */
[----:B------:R-:W4:Y:S01]  /*a6a0*/  LDL.LU R52, [R1+0x7f4] ;  /* 0x0007f40001347983 */ /* 0x000f220000300800 */
[----:B------:R-:W-:-:S03]  /*a6b0*/  F2FP.F16.F32.PACK_AB R4, R56, R4 ;  /* 0x000000043804723e */ /* 0x000fc600000000ff */
[----:B------:R-:W4:Y:S01]  /*a6c0*/  LDL.LU R53, [R1+0x7f0] ;  /* 0x0007f00001357983 */ /* 0x000f220000300800 */
[----:B------:R-:W-:-:S03]  /*a6d0*/  F2FP.F16.F32.PACK_AB R5, R57, R5 ;  /* 0x000000053905723e */ /* 0x000fc600000000ff */
[----:B------:R-:W5:Y:S01]  /*a6e0*/  LDL.LU R54, [R1+0x7ec] ;  /* 0x0007ec0001367983 */ /* 0x000f620000300800 */
[----:B------:R-:W-:-:S03]  /*a6f0*/  F2FP.F16.F32.PACK_AB R6, R58, R6 ;  /* 0x000000063a06723e */ /* 0x000fc600000000ff */
[----:B------:R-:W5:Y:S01]  /*a700*/  LDL.LU R55, [R1+0x7e8] ;  /* 0x0007e80001377983 */ /* 0x000f620000300800 */
[----:B------:R-:W-:-:S03]  /*a710*/  F2FP.F16.F32.PACK_AB R7, R59, R7 ;  /* 0x000000073b07723e */ /* 0x000fc600000000ff */
[----:B------:R-:W2:Y:S01]  /*a720*/  LDL.LU R56, [R1+0x7e4] ;  /* 0x0007e40001387983 */ /* 0x000ea20000300800 */
[----:B------:R-:W-:-:S03]  /*a730*/  F2FP.F16.F32.PACK_AB R12, R60, R12 ;  /* 0x0000000c3c0c723e */ /* 0x000fc600000000ff */
[----:B------:R-:W2:Y:S01]  /*a740*/  LDL.LU R57, [R1+0x7e0] ;  /* 0x0007e00001397983 */ /* 0x000ea20000300800 */
[----:B------:R-:W-:-:S03]  /*a750*/  F2FP.F16.F32.PACK_AB R13, R61, R13 ;  /* 0x0000000d3d0d723e */ /* 0x000fc600000000ff */
[----:B------:R-:W3:Y:S01]  /*a760*/  LDL.LU R58, [R1+0x7dc] ;  /* 0x0007dc00013a7983 */ /* 0x000ee20000300800 */
        /* <DEDUP_REMOVED lines=97> */
[----:B------:R-:W-:Y:S02]  /*ad80*/  F2FP.F16.F32.PACK_AB R244, R3, R244 ;  /* 0x000000f403f4723e */ /* 0x000fe400000000ff */
[----:B------:R-:W1:Y:S01]  /*ad90*/  S2R R3, SR_TID.X ;  /* 0x0000000000037919 */ /* 0x000e620000002100 */
[----:B------:R-:W-:Y:S02]  /*ada0*/  F2FP.F16.F32.PACK_AB R237, R109, R237 ;  /* 0x000000ed6ded723e */ /* 0x000fe400000000ff */
[----:B------:R-:W-:Y:S01]  /*adb0*/  F2FP.F16.F32.PACK_AB R238, R110, R238 ;  /* 0x000000ee6eee723e */ /* 0x000fe200000000ff */
[----:B------:R-:W3:Y:S01]  /*adc0*/  LDL.LU R109, [R1+0x710] ;  /* 0x00071000016d7983 */ /* 0x000ee20000300800 */
[----:B------:R-:W-:-:S03]  /*add0*/  F2FP.F16.F32.PACK_AB R239, R111, R239 ;  /* 0x000000ef6fef723e */ /* 0x000fc600000000ff */
[----:B------:R-:W3:Y:S04]  /*ade0*/  LDL.LU R110, [R1+0x70c] ;  /* 0x00070c00016e7983 */ /* 0x000ee80000300800 */
[----:B------:R-:W3:Y:S01]  /*adf0*/  LDL.LU R111, [R1+0x708] ;  /* 0x00070800016f7983 */ /* 0x000ee20000300800 */
[----:B------:R-:W-:Y:S02]  /*ae00*/  F2FP.F16.F32.PACK_AB R25, R27, R26 ;  /* 0x0000001a1b19723e */ /* 0x000fe400000000ff */
[----:B------:R-:W-:Y:S02]  /*ae10*/  F2FP.F16.F32.PACK_AB R245, R112, R245 ;  /* 0x000000f570f5723e */ /* 0x000fe400000000ff */
[----:B------:R-:W-:Y:S01]  /*ae20*/  F2FP.F16.F32.PACK_AB R26, R29, R28 ;  /* 0x0000001c1d1a723e */ /* 0x000fe200000000ff */
[----:B------:R-:W-:Y:S01]  /*ae30*/  IMAD.MOV.U32 R28, RZ, RZ, R113 ;  /* 0x000000ffff1c7224 */ /* 0x000fe200078e0071 */
[----:B------:R-:W-:-:S02]  /*ae40*/  F2FP.F16.F32.PACK_AB R27, R31, R30 ;  /* 0x0000001e1f1b723e */ /* 0x000fc400000000ff */
[----:B-1----:R-:W-:Y:S02]  /*ae50*/  LOP3.LUT R0, R0, 0x10, R3, 0x78, !PT ;  /* 0x0000001000007812 */ /* 0x002fe400078e7803 */
[----:B------:R-:W3:Y:S01]  /*ae60*/  LDL.LU R3, [R1+0x1f4] ;  /* 0x0001f40001037983 */ /* 0x000ee20000300800 */
[----:B------:R-:W-:Y:S01]  /*ae70*/  IMAD.MOV.U32 R29, RZ, RZ, R114 ;  /* 0x000000ffff1d7224 */ /* 0x000fe200078e0072 */
[----:B------:R-:W-:Y:S02]  /*ae80*/  F2FP.F16.F32.PACK_AB R32, R33, R32 ;  /* 0x000000202120723e */ /* 0x000fe400000000ff */
[----:B------:R-:W3:Y:S01]  /*ae90*/  LDL.LU R112, [R1+0x704] ;  /* 0x0007040001707983 */ /* 0x000ee20000300800 */
[----:B------:R-:W-:Y:S01]  /*aea0*/  IMAD.MOV.U32 R30, RZ, RZ, R115 ;  /* 0x000000ffff1e7224 */ /* 0x000fe200078e0073 */
[----:B------:R-:W-:Y:S02]  /*aeb0*/  F2FP.F16.F32.PACK_AB R33, R35, R34 ;  /* 0x000000222321723e */ /* 0x000fe400000000ff */
[----:B------:R-:W3:Y:S01]  /*aec0*/  LDL.LU R113, [R1+0x700] ;  /* 0x0007000001717983 */ /* 0x000ee20000300800 */
[----:B------:R-:W-:Y:S01]  /*aed0*/  IMAD.MOV.U32 R31, RZ, RZ, R116 ;  /* 0x000000ffff1f7224 */ /* 0x000fe200078e0074 */
[----:B------:R-:W-:-:S02]  /*aee0*/  F2FP.F16.F32.PACK_AB R34, R37, R36 ;  /* 0x000000242522723e */ /* 0x000fc400000000ff */
        /* <DEDUP_REMOVED lines=23> */
[----:B----4-:R-:W-:Y:S02]  /*b060*/  F2FP.F16.F32.PACK_AB R50, R53, R52 ;  /* 0x000000343532723e */ /* 0x010fe400000000ff */
[----:B------:R-:W4:Y:S01]  /*b070*/  LDL.LU R122, [R1+0x6dc] ;  /* 0x0006dc00017a7983 */ /* 0x000f220000300800 */
[----:B------:R-:W-:Y:S01]  /*b080*/  IMAD.MOV.U32 R52, RZ, RZ, R125 ;  /* 0x000000ffff347224 */ /* 0x000fe200078e007d */
[----:B-----5:R-:W-:-:S02]  /*b090*/  F2FP.F16.F32.PACK_AB R51, R55, R54 ;  /* 0x000000363733723e */ /* 0x020fc400000000ff */
[----:B------:R-:W4:Y:S01]  /*b0a0*/  LDL.LU R123, [R1+0x6d8] ;  /* 0x0006d800017b7983 */ /* 0x000f220000300800 */
[----:B------:R-:W-:Y:S01]  /*b0b0*/  IMAD.MOV.U32 R53, RZ, RZ, R126 ;  /* 0x000000ffff357224 */ /* 0x000fe200078e007e */
[----:B--2---:R-:W-:Y:S02]  /*b0c0*/  F2FP.F16.F32.PACK_AB R56, R57, R56 ;  /* 0x000000383938723e */ /* 0x004fe400000000ff */
[----:B------:R-:W2:Y:S01]  /*b0d0*/  LDL.LU R124, [R1+0x6d4] ;  /* 0x0006d400017c7983 */ /* 0x000ea20000300800 */
[----:B------:R-:W-:Y:S01]  /*b0e0*/  IMAD.MOV.U32 R54, RZ, RZ, R127 ;  /* 0x000000ffff367224 */ /* 0x000fe200078e007f */
[----:B---3--:R-:W-:Y:S02]  /*b0f0*/  F2FP.F16.F32.PACK_AB R57, R59, R58 ;  /* 0x0000003a3b39723e */ /* 0x008fe400000000ff */
[----:B------:R-:W2:Y:S01]  /*b100*/  LDL.LU R125, [R1+0x6d0] ;  /* 0x0006d000017d7983 */ /* 0x000ea20000300800 */
        /* <DEDUP_REMOVED lines=8> */
[----:B------:R-:W5:Y:S01]  /*b190*/  LDL.LU R128, [R1+0x6c4] ;  /* 0x0006c40001807983 */ /* 0x000f620000300800 */
[----:B------:R-:W-:Y:S01]  /*b1a0*/  IMAD.MOV.U32 R62, RZ, RZ, R131 ;  /* 0x000000ffff3e7224 */ /* 0x000fe200078e0083 */
[----:B------:R-:W-:-:S02]  /*b1b0*/  F2FP.F16.F32.PACK_AB R65, R67, R66 ;  /* 0x000000424341723e */ /* 0x000fc400000000ff */
[----:B------:R-:W5:Y:S01]  /*b1c0*/  LDL.LU R129, [R1+0x6c0] ;  /* 0x0006c00001817983 */ /* 0x000f620000300800 */
[----:B------:R-:W-:Y:S01]  /*b1d0*/  IMAD.MOV.U32 R63, RZ, RZ, R132 ;  /* 0x000000ffff3f7224 */ /* 0x000fe200078e0084 */
[----:B------:R-:W-:Y:S02]  /*b1e0*/  F2FP.F16.F32.PACK_AB R66, R69, R68 ;  /* 0x000000444542723e */ /* 0x000fe400000000ff */
[----:B------:R-:W5:Y:S01]  /*b1f0*/  LDL.LU R130, [R1+0x6bc] ;  /* 0x0006bc0001827983 */ /* 0x000f620000300800 */
        /* <DEDUP_REMOVED lines=12> */
[----:B------:R-:W-:-:S03]  /*b2c0*/  IMAD.MOV.U32 R76, RZ, RZ, R137 ;  /* 0x000000ffff4c7224 */ /* 0x000fc600078e0089 */
[----:B------:R-:W5:Y:S01]  /*b2d0*/  LDL.LU R135, [R1+0x6a8] ;  /* 0x0006a80001877983 */ /* 0x000f620000300800 */
[----:B------:R-:W-:Y:S01]  /*b2e0*/  F2FP.F16.F32.PACK_AB R75, R79, R78 ;  /* 0x0000004e4f4b723e */ /* 0x000fe200000000ff */
[----:B------:R-:W-:Y:S02]  /*b2f0*/  IMAD.MOV.U32 R77, RZ, RZ, R138 ;  /* 0x000000ffff4d7224 */ /* 0x000fe400078e008a */
[----:B------:R-:W5:Y:S01]  /*b300*/  LDL.LU R136, [R1+0x6a4] ;  /* 0x0006a40001887983 */ /* 0x000f620000300800 */
[----:B------:R-:W-:-:S03]  /*b310*/  IMAD.MOV.U32 R78, RZ, RZ, R139 ;  /* 0x000000ffff4e7224 */ /* 0x000fc600078e008b */
[----:B------:R-:W5:Y:S01]  /*b320*/  LDL.LU R137, [R1+0x6a0] ;  /* 0x0006a00001897983 */ /* 0x000f620000300800 */
[----:B------:R-:W-:Y:S01]  /*b330*/  F2FP.F16.F32.PACK_AB R80, R81, R80 ;  /* 0x000000505150723e */ /* 0x000fe200000000ff */
[----:B------:R-:W-:Y:S02]  /*b340*/  IMAD.MOV.U32 R79, RZ, RZ, R140 ;  /* 0x000000ffff4f7224 */ /* 0x000fe400078e008c */
[----:B------:R-:W5:Y:S01]  /*b350*/  LDL.LU R138, [R1+0x69c] ;  /* 0x00069c00018a7983 */ /* 0x000f620000300800 */
[----:B------:R-:W-:-:S03]  /*b360*/  F2FP.F16.F32.PACK_AB R81, R83, R82 ;  /* 0x000000525351723e */ /* 0x000fc600000000ff */
[----:B------:R-:W5:Y:S04]  /*b370*/  LDL.LU R139, [R1+0x698] ;  /* 0x00069800018b7983 */ /* 0x000f680000300800 */
        /* <DEDUP_REMOVED lines=11> */
[----:B------:R-:W-:Y:S02]  /*b430*/  F2FP.F16.F32.PACK_AB R88, R89, R88 ;  /* 0x000000585958723e */ /* 0x000fe400000000ff */
[----:B------:R-:W-:Y:S02]  /*b440*/  F2FP.F16.F32.PACK_AB R89, R91, R90 ;  /* 0x0000005a5b59723e */ /* 0x000fe400000000ff */
        /* <DEDUP_REMOVED lines=12> */
[----:B------:R-:W-:Y:S02]  /*b510*/  F2FP.F16.F32.PACK_AB R98, R101, R100 ;  /* 0x000000646562723e */ /* 0x000fe400000000ff */
[----:B------:R-:W5:Y:S01]  /*b520*/  LDL.LU R100, [R1+0x650] ;  /* 0x0006500001647983 */ /* 0x000f620000300800 */
[----:B------:R-:W-:Y:S01]  /*b530*/  F2FP.F16.F32.PACK_AB R247, R2, R247 ;  /* 0x000000f702f7723e */ /* 0x000fe200000000ff */
[----:B------:R-:W-:Y:S02]  /*b540*/  IMAD.MOV.U32 R101, RZ, RZ, R149 ;  /* 0x000000ffff657224 */ /* 0x000fe400078e0095 */
[----:B------:R-:W5:Y:S01]  /*b550*/  LDL.LU R149, [R1+0x670] ;  /* 0x0006700001957983 */ /* 0x000f620000300800 */
[----:B------:R-:W-:Y:S01]  /*b560*/  F2FP.F16.F32.PACK_AB R99, R103, R102 ;  /* 0x000000666763723e */ /* 0x000fe200000000ff */
[----:B------:R-:W-:-:S02]  /*b570*/  IMAD.MOV.U32 R102, RZ, RZ, R150 ;  /* 0x000000ffff667224 */ /* 0x000fc400078e0096 */
[----:B------:R-:W-:Y:S01]  /*b580*/  IMAD.MOV.U32 R103, RZ, RZ, R151 ;  /* 0x000000ffff677224 */ /* 0x000fe200078e0097 */
[----:B------:R-:W5:Y:S04]  /*b590*/  LDL.LU R150, [R1+0x66c] ;  /* 0x00066c0001967983 */ /* 0x000f680000300800 */
[----:B------:R-:W5:Y:S01]  /*b5a0*/  LDL.LU R151, [R1+0x668] ;  /* 0x0006680001977983 */ /* 0x000f620000300800 */
[----:B------:R-:W-:Y:S02]  /*b5b0*/  F2FP.F16.F32.PACK_AB R246, R3, R246 ;  /* 0x000000f603f6723e */ /* 0x000fe400000000ff */
[----:B------:R-:W1:Y:S02]  /*b5c0*/  S2R R3, SR_TID.X ;  /* 0x0000000000037919 */ /* 0x000e640000002100 */
[----:B-1----:R-:W-:-:S05]  /*b5d0*/  IMAD.SHL.U32 R3, R3, 0x40, RZ ;  /* 0x0000004003037824 */ /* 0x002fca00078e00ff */
[----:B------:R-:W-:-:S05]  /*b5e0*/  LOP3.LUT R0, R0, 0x1800, R3, 0xf8, !PT ;  /* 0x0000180000007812 */ /* 0x000fca00078ef803 */
[C---:B------:R-:W-:Y:S01]  /*b5f0*/  VIADD R2, R0.reuse, UR60 ;  /* 0x0000003c00027c36 */ /* 0x040fe20008000000 */
[----:B------:R-:W-:Y:S02]  /*b600*/  LOP3.LUT R3, R0, 0x20, RZ, 0x3c, !PT ;  /* 0x0000002000037812 */ /* 0x000fe400078e3cff */
[----:B------:R-:W-:Y:S02]  /*b610*/  F2FP.F16.F32.PACK_AB R120, R121, R120 ;  /* 0x000000787978723e */ /* 0x000fe400000000ff */
[----:B----4-:R-:W-:Y:S01]  /*b620*/  F2FP.F16.F32.PACK_AB R121, R123, R122 ;  /* 0x0000007a7b79723e */ /* 0x010fe200000000ff */
[----:B------:R-:W-:Y:S01]  /*b630*/  VIADD R3, R3, UR60 ;  /* 0x0000003c03037c36 */ /* 0x000fe20008000000 */
[----:B--2---:R-:W-:Y:S02]  /*b640*/  F2FP.F16.F32.PACK_AB R122, R125, R124 ;  /* 0x0000007c7d7a723e */ /* 0x004fe400000000ff */
[----:B---3--:R-:W-:Y:S01]  /*b650*/  F2FP.F16.F32.PACK_AB R123, R127, R126 ;  /* 0x0000007e7f7b723e */ /* 0x008fe200000000ff */
[----:B-----5:R-:W-:Y:S04]  /*b660*/  STSM.16.M88.4 [R2], R100 ;  /* 0x0000006402007844 */ /* 0x020fe80000000200 */
[----:B------:R-:W-:Y:S04]  /*b670*/  STSM.16.M88.4 [R2+0x8000], R92 ;  /* 0x0080005c02007844 */ /* 0x000fe80000000200 */
        /* <DEDUP_REMOVED lines=14> */
[----:B------:R1:W-:Y:S04]  /*b760*/  STSM.16.M88.4 [R3], R60 ;  /* 0x0000003c03007844 */ /* 0x0003e80000000200 */
[----:B------:R-:W-:Y:S04]  /*b770*/  STSM.16.M88.4 [R3+0x8000], R52 ;  /* 0x0080003403007844 */ /* 0x000fe80000000200 */
[----:B-1----:R-:W2:Y:S04]  /*b780*/  LDL.LU R60, [R1+0x420] ;  /* 0x00042000013c7983 */ /* 0x002ea80000300800 */
[----:B------:R-:W2:Y:S04]  /*b790*/  LDL.LU R61, [R1+0x424] ;  /* 0x00042400013d7983 */ /* 0x000ea80000300800 */
[----:B------:R-:W2:Y:S04]  /*b7a0*/  LDL.LU R62, [R1+0x428] ;  /* 0x00042800013e7983 */ /* 0x000ea80000300800 */
[----:B------:R-:W2:Y:S04]  /*b7b0*/  LDL.LU R63, [R1+0x42c] ;  /* 0x00042c00013f7983 */ /* 0x000ea80000300800 */
[----:B------:R-:W3:Y:S04]  /*b7c0*/  LDL.LU R68, [R1+0x460] ;  /* 0x0004600001447983 */ /* 0x000ee80000300800 */
[----:B------:R-:W3:Y:S04]  /*b7d0*/  LDL.LU R69, [R1+0x464] ;  /* 0x0004640001457983 */ /* 0x000ee80000300800 */
[----:B------:R-:W3:Y:S04]  /*b7e0*/  LDL.LU R70, [R1+0x468] ;  /* 0x0004680001467983 */ /* 0x000ee80000300800 */
[----:B------:R-:W3:Y:S04]  /*b7f0*/  LDL.LU R71, [R1+0x46c] ;  /* 0x00046c0001477983 */ /* 0x000ee80000300800 */
[----:B------:R-:W4:Y:S04]  /*b800*/  LDL.LU R84, [R1+0x630] ;  /* 0x0006300001547983 */ /* 0x000f280000300800 */
[----:B------:R-:W4:Y:S04]  /*b810*/  LDL.LU R85, [R1+0x634] ;  /* 0x0006340001557983 */ /* 0x000f280000300800 */
[----:B------:R-:W4:Y:S04]  /*b820*/  LDL.LU R86, [R1+0x638] ;  /* 0x0006380001567983 */ /* 0x000f280000300800 */
[----:B------:R-:W4:Y:S04]  /*b830*/  LDL.LU R87, [R1+0x63c] ;  /* 0x00063c0001577983 */ /* 0x000f280000300800 */
[----:B------:R-:W5:Y:S04]  /*b840*/  LDL.LU R76, [R1+0x4a0] ;  /* 0x0004a000014c7983 */ /* 0x000f680000300800 */
[----:B------:R-:W-:Y:S04]  /*b850*/  STSM.16.M88.4 [R3+0x10000], R44 ;  /* 0x0100002c03007844 */ /* 0x000fe80000000200 */
[----:B------:R-:W5:Y:S04]  /*b860*/  LDL.LU R77, [R1+0x4a4] ;  /* 0x0004a400014d7983 */ /* 0x000f680000300800 */
[----:B------:R-:W-:Y:S04]  /*b870*/  STSM.16.M88.4 [R3+0x18000], R36 ;  /* 0x0180002403007844 */ /* 0x000fe80000000200 */
[----:B------:R-:W5:Y:S04]  /*b880*/  LDL.LU R78, [R1+0x4a8] ;  /* 0x0004a800014e7983 */ /* 0x000f680000300800 */
[----:B------:R1:W-:Y:S04]  /*b890*/  STSM.16.M88.4 [R3+0x2000], R28 ;  /* 0x0020001c03007844 */ /* 0x0003e80000000200 */
[----:B------:R-:W5:Y:S04]  /*b8a0*/  LDL.LU R79, [R1+0x4ac] ;  /* 0x0004ac00014f7983 */ /* 0x000f680000300800 */
[----:B-1----:R-:W2:Y:S01]  /*b8b0*/  LDL.LU R28, [R1+0x410] ;  /* 0x00041000011c7983 */ /* 0x002ea20000300800 */
[----:B------:R-:W-:-:S03]  /*b8c0*/  IMAD.MOV.U32 R31, RZ, RZ, R252 ;  /* 0x000000ffff1f7224 */ /* 0x000fc600078e00fc */
[----:B------:R-:W2:Y:S04]  /*b8d0*/  LDL.LU R29, [R1+0x414] ;  /* 0x00041400011d7983 */ /* 0x000ea80000300800 */
[----:B------:R-:W2:Y:S04]  /*b8e0*/  LDL.LU R30, [R1+0x418] ;  /* 0x00041800011e7983 */ /* 0x000ea80000300800 */
[----:B------:R-:W3:Y:S04]  /*b8f0*/  LDL.LU R252, [R1+0x664] ;  /* 0x0006640001fc7983 */ /* 0x000ee80000300800 */
[----:B------:R-:W2:Y:S04]  /*b900*/  LDL.LU R36, [R1+0x450] ;  /* 0x0004500001247983 */ /* 0x000ea80000300800 */
[----:B------:R-:W2:Y:S04]  /*b910*/  LDL.LU R37, [R1+0x454] ;  /* 0x0004540001257983 */ /* 0x000ea80000300800 */
[----:B------:R-:W2:Y:S04]  /*b920*/  LDL.LU R38, [R1+0x458] ;  /* 0x0004580001267983 */ /* 0x000ea80000300800 */
[----:B------:R-:W2:Y:S04]  /*b930*/  LDL.LU R39, [R1+0x45c] ;  /* 0x00045c0001277983 */ /* 0x000ea80000300800 */
[----:B------:R-:W2:Y:S01]  /*b940*/  LDL.LU R44, [R1+0x490] ;  /* 0x00049000012c7983 */ /* 0x000ea20000300800 */
[----:B---3--:R-:W-:-:S03]  /*b950*/  IMAD.MOV.U32 R45, RZ, RZ, R252 ;  /* 0x000000ffff2d7224 */ /* 0x008fc600078e00fc */
[----:B------:R-:W3:Y:S04]  /*b960*/  LDL.LU R252, [R1+0x660] ;  /* 0x0006600001fc7983 */ /* 0x000ee80000300800 */
[----:B------:R-:W3:Y:S04]  /*b970*/  LDL.LU R46, [R1+0x498] ;  /* 0x00049800012e7983 */ /* 0x000ee80000300800 */
[----:B------:R-:W3:Y:S04]  /*b980*/  LDL.LU R47, [R1+0x49c] ;  /* 0x00049c00012f7983 */ /* 0x000ee80000300800 */
[----:B------:R-:W3:Y:S04]  /*b990*/  LDL.LU R52, [R1+0x620] ;  /* 0x0006200001347983 */ /* 0x000ee80000300800 */
[----:B------:R-:W3:Y:S04]  /*b9a0*/  LDL.LU R53, [R1+0x624] ;  /* 0x0006240001357983 */ /* 0x000ee80000300800 */
[----:B------:R-:W3:Y:S01]  /*b9b0*/  LDL.LU R54, [R1+0x628] ;  /* 0x0006280001367983 */ /* 0x000ee20000300800 */
[----:B------:R-:W-:-:S03]  /*b9c0*/  LOP3.LUT R8, R0, 0x40, RZ, 0x3c, !PT ;  /* 0x0000004000087812 */ /* 0x000fc600078e3cff */
[----:B------:R-:W-:Y:S01]  /*b9d0*/  STSM.16.M88.4 [R3+0xa000], R224 ;  /* 0x00a000e003007844 */ /* 0x000fe20000000200 */
[----:B------:R-:W-:-:S03]  /*b9e0*/  F2FP.F16.F32.PACK_AB R128, R129, R128 ;  /* 0x000000808180723e */ /* 0x000fc600000000ff */
[----:B------:R-:W-:Y:S01]  /*b9f0*/  STSM.16.M88.4 [R3+0x12000], R192 ;  /* 0x012000c003007844 */ /* 0x000fe20000000200 */
[----:B------:R-:W-:-:S03]  /*ba00*/  F2FP.F16.F32.PACK_AB R129, R131, R130 ;  /* 0x000000828381723e */ /* 0x000fc600000000ff */
[----:B------:R-:W-:Y:S01]  /*ba10*/  STSM.16.M88.4 [R3+0x1a000], R160 ;  /* 0x01a000a003007844 */ /* 0x000fe20000000200 */
[----:B------:R-:W-:-:S03]  /*ba20*/  F2FP.F16.F32.PACK_AB R130, R133, R132 ;  /* 0x000000848582723e */ /* 0x000fc600000000ff */
[----:B------:R-:W-:Y:S01]  /*ba30*/  STSM.16.M88.4 [R3+0x4000], R4 ;  /* 0x0040000403007844 */ /* 0x000fe20000000200 */
[----:B------:R-:W-:Y:S01]  /*ba40*/  F2FP.F16.F32.PACK_AB R131, R135, R134 ;  /* 0x000000868783723e */ /* 0x000fe200000000ff */
[----:B------:R-:W-:Y:S02]  /*ba50*/  VIADD R8, R8, UR60 ;  /* 0x0000003c08087c36 */ /* 0x000fe40008000000 */
[----:B------:R-:W-:Y:S04]  /*ba60*/  STSM.16.M88.4 [R3+0xc000], R164 ;  /* 0x00c000a403007844 */ /* 0x000fe80000000200 */
[----:B------:R-:W-:Y:S04]  /*ba70*/  STSM.16.M88.4 [R3+0x14000], R196 ;  /* 0x014000c403007844 */ /* 0x000fe80000000200 */
[----:B------:R-:W-:Y:S04]  /*ba80*/  STSM.16.M88.4 [R3+0x1c000], R228 ;  /* 0x01c000e403007844 */ /* 0x000fe80000000200 */
[----:B------:R-:W-:Y:S04]  /*ba90*/  STSM.16.M88.4 [R3+0x6000], R32 ;  /* 0x0060002003007844 */ /* 0x000fe80000000200 */
[----:B------:R-:W-:Y:S04]  /*baa0*/  STSM.16.M88.4 [R3+0xe000], R64 ;  /* 0x00e0004003007844 */ /* 0x000fe80000000200 */
[----:B------:R-:W-:Y:S04]  /*bab0*/  STSM.16.M88.4 [R3+0x16000], R96 ;  /* 0x0160006003007844 */ /* 0x000fe80000000200 */
[----:B------:R-:W-:Y:S04]  /*bac0*/  STSM.16.M88.4 [R3+0x1e000], R128 ;  /* 0x01e0008003007844 */ /* 0x000fe80000000200 */
[----:B----4-:R-:W-:Y:S04]  /*bad0*/  STSM.16.M88.4 [R8], R84 ;  /* 0x0000005408007844 */ /* 0x010fe80000000200 */
[----:B-----5:R-:W-:Y:S04]  /*bae0*/  STSM.16.M88.4 [R8+0x8000], R76 ;  /* 0x0080004c08007844 */ /* 0x020fe80000000200 */
[----:B------:R-:W-:Y:S01]  /*baf0*/  STSM.16.M88.4 [R8+0x10000], R68 ;  /* 0x0100004408007844 */ /* 0x000fe20000000200 */
[----:B------:R-:W-:-:S03]  /*bb00*/  LOP3.LUT R0, R0, 0x60, RZ, 0x3c, !PT ;  /* 0x0000006000007812 */ /* 0x000fc600078e3cff */
[----:B--2---:R-:W-:Y:S01]  /*bb10*/  STSM.16.M88.4 [R8+0x18000], R60 ;  /* 0x0180003c08007844 */ /* 0x004fe20000000200 */
[----:B------:R-:W-:-:S03]  /*bb20*/  F2FP.F16.F32.PACK_AB R104, R105, R104 ;  /* 0x000000686968723e */ /* 0x000fc600000000ff */
[----:B------:R-:W-:Y:S01]  /*bb30*/  STSM.16.M88.4 [R8+0x2000], R248 ;  /* 0x002000f808007844 */ /* 0x000fe20000000200 */
[----:B------:R-:W-:-:S03]  /*bb40*/  F2FP.F16.F32.PACK_AB R105, R107, R106 ;  /* 0x0000006a6b69723e */ /* 0x000fc600000000ff */
[----:B------:R-:W-:Y:S01]  /*bb50*/  STSM.16.M88.4 [R8+0xa000], R216 ;  /* 0x00a000d808007844 */ /* 0x000fe20000000200 */
[----:B------:R-:W-:-:S03]  /*bb60*/  F2FP.F16.F32.PACK_AB R136, R137, R136 ;  /* 0x000000888988723e */ /* 0x000fc600000000ff */
[----:B------:R-:W-:Y:S01]  /*bb70*/  STSM.16.M88.4 [R8+0x12000], R184 ;  /* 0x012000b808007844 */ /* 0x000fe20000000200 */
[----:B------:R-:W-:-:S03]  /*bb80*/  F2FP.F16.F32.PACK_AB R106, R109, R108 ;  /* 0x0000006c6d6a723e */ /* 0x000fc600000000ff */
[----:B------:R-:W-:Y:S01]  /*bb90*/  STSM.16.M88.4 [R8+0x1a000], R152 ;  /* 0x01a0009808007844 */ /* 0x000fe20000000200 */
[----:B------:R-:W-:Y:S02]  /*bba0*/  F2FP.F16.F32.PACK_AB R107, R111, R110 ;  /* 0x0000006e6f6b723e */ /* 0x000fe400000000ff */
[----:B------:R-:W-:Y:S01]  /*bbb0*/  F2FP.F16.F32.PACK_AB R137, R139, R138 ;  /* 0x0000008a8b89723e */ /* 0x000fe200000000ff */
[----:B------:R-:W-:Y:S01]  /*bbc0*/  STSM.16.M88.4 [R8+0x4000], R12 ;  /* 0x0040000c08007844 */ /* 0x000fe20000000200 */
[----:B------:R-:W-:Y:S01]  /*bbd0*/  F2FP.F16.F32.PACK_AB R138, R141, R140 ;  /* 0x0000008c8d8a723e */ /* 0x000fe200000000ff */
[----:B------:R-:W-:Y:S01]  /*bbe0*/  VIADD R0, R0, UR60 ;  /* 0x0000003c00007c36 */ /* 0x000fe20008000000 */
[----:B------:R-:W-:Y:S01]  /*bbf0*/  F2FP.F16.F32.PACK_AB R139, R143, R142 ;  /* 0x0000008e8f8b723e */ /* 0x000fe200000000ff */
[----:B------:R-:W-:Y:S04]  /*bc00*/  STSM.16.M88.4 [R8+0xc000], R172 ;  /* 0x00c000ac08007844 */ /* 0x000fe80000000200 */
[----:B------:R-:W-:Y:S04]  /*bc10*/  STSM.16.M88.4 [R8+0x14000], R204 ;  /* 0x014000cc08007844 */ /* 0x000fe80000000200 */
[----:B------:R-:W-:Y:S04]  /*bc20*/  STSM.16.M88.4 [R8+0x1c000], R236 ;  /* 0x01c000ec08007844 */ /* 0x000fe80000000200 */
[----:B------:R-:W-:Y:S04]  /*bc30*/  STSM.16.M88.4 [R8+0x6000], R40 ;  /* 0x0060002808007844 */ /* 0x000fe80000000200 */
[----:B------:R-:W-:Y:S04]  /*bc40*/  STSM.16.M88.4 [R8+0xe000], R72 ;  /* 0x00e0004808007844 */ /* 0x000fe80000000200 */
[----:B------:R-:W-:Y:S04]  /*bc50*/  STSM.16.M88.4 [R8+0x16000], R104 ;  /* 0x0160006808007844 */ /* 0x000fe80000000200 */
[----:B------:R-:W-:Y:S01]  /*bc60*/  STSM.16.M88.4 [R8+0x1e000], R136 ;  /* 0x01e0008808007844 */ /* 0x000fe20000000200 */
[----:B------:R-:W-:-:S02]  /*bc70*/  F2FP.F16.F32.PACK_AB R112, R113, R112 ;  /* 0x000000707170723e */ /* 0x000fc400000000ff */
[----:B------:R-:W-:Y:S02]  /*bc80*/  F2FP.F16.F32.PACK_AB R113, R115, R114 ;  /* 0x000000727371723e */ /* 0x000fe400000000ff */
[----:B------:R-:W-:Y:S02]  /*bc90*/  F2FP.F16.F32.PACK_AB R144, R145, R144 ;  /* 0x000000909190723e */ /* 0x000fe400000000ff */
[----:B------:R-:W-:Y:S02]  /*bca0*/  F2FP.F16.F32.PACK_AB R114, R117, R116 ;  /* 0x000000747572723e */ /* 0x000fe400000000ff */
[----:B------:R-:W-:Y:S02]  /*bcb0*/  F2FP.F16.F32.PACK_AB R115, R119, R118 ;  /* 0x000000767773723e */ /* 0x000fe400000000ff */
[----:B------:R-:W-:Y:S02]  /*bcc0*/  F2FP.F16.F32.PACK_AB R145, R147, R146 ;  /* 0x000000929391723e */ /* 0x000fe400000000ff */
[----:B------:R-:W-:-:S02]  /*bcd0*/  F2FP.F16.F32.PACK_AB R146, R149, R148 ;  /* 0x000000949592723e */ /* 0x000fc400000000ff */
[----:B------:R-:W-:Y:S01]  /*bce0*/  F2FP.F16.F32.PACK_AB R147, R151, R150 ;  /* 0x000000969793723e */ /* 0x000fe200000000ff */
[----:B------:R-:W-:-:S04]  /*bcf0*/  ULOP3.LUT UR58, UR58, 0x3, URZ, 0xc0, !UPT ;  /* 0x000000033a3a7892 */ /* 0x000fc8000f8ec03f */
[----:B------:R-:W-:Y:S02]  /*bd00*/  ULEA UR9, UR58, UR11, 0x6 ;  /* 0x0000000b3a097291 */ /* 0x000fe4000f8e303f */
[----:B------:R-:W-:Y:S01]  /*bd10*/  ULEA UR8, UR58, UR60, 0xf ;  /* 0x0000003c3a087291 */ /* 0x000fe2000f8e783f */
[----:B------:R-:W-:Y:S01]  /*bd20*/  UMOV UR10, UR15 ;  /* 0x0000000f000a7c82 */ /* 0x000fe20008000000 */
[----:B------:R-:W-:Y:S01]  /*bd30*/  ELECT P0, URZ, PT ;  /* 0x00000000003f782f */ /* 0x000fe20003800000 */
[----:B---3--:R-:W-:-:S05]  /*bd40*/  IMAD.MOV.U32 R55, RZ, RZ, R252 ;  /* 0x000000ffff377224 */ /* 0x008fca00078e00fc */
[----:B------:R-:W-:Y:S04]  /*bd50*/  STSM.16.M88.4 [R0], R52 ;  /* 0x0000003400007844 */ /* 0x000fe80000000200 */
        /* <DEDUP_REMOVED lines=14> */
[----:B------:R-:W-:Y:S01]  /*be40*/  STSM.16.M88.4 [R0+0x1e000], R144 ;  /* 0x01e0009000007844 */ /* 0x000fe20000000200 */
[----:B------:R1:W-:Y:S06]  /*be50*/  MEMBAR.ALL.CTA ;  /* 0x0000000000007992 */ /* 0x0003ec0000008000 */
[----:B-1----:R-:W1:Y:S02]  /*be60*/  FENCE.VIEW.ASYNC.S ;  /* 0x00000000000073c6 */ /* 0x002e640000000000 */
[----:B-1----:R-:W-:Y:S06]  /*be70*/  BAR.SYNC.DEFER_BLOCKING 0x0 ;  /* 0x0000000000007b1d */ /* 0x002fec0000010000 */
[----:B------:R1:W-:Y:S01]  /*be80*/  UTMASTG.2D [UR8], [UR52] ;  /* 0x00000008340073b5 */ /* 0x0003e20008008000 */
[----:B------:R0:W-:Y:S01]  /*be90*/  UTMACMDFLUSH ;  /* 0x00000000000079b7 */ /* 0x0001e20000000000 */
[----:B------:R-:W-:-:S04]  /*bea0*/  DEPBAR.LE SB0, 0x0 ;  /* 0x000080000000791a */ /* 0x000fc80000000000 */
[----:B------:R-:W-:Y:S06]  /*beb0*/  BAR.SYNC.DEFER_BLOCKING 0x0 ;  /* 0x0000000000007b1d */ /* 0x000fec0000010000 */
[----:B-1----:R-:W-:Y:S05]  /*bec0*/  EXIT ;  /* 0x000000000000794d */ /* 0x002fea0003800000 */
.L_x_48:
[----:B------:R-:W1:Y:S02]  /*bed0*/  SYNCS.PHASECHK.TRANS64.TRYWAIT P0, [UR22+0x60000], R0 ;  /* 0x06000000ff0075a7 */ /* 0x000e640008000156 */
[----:B-1----:R-:W-:Y:S05]  /*bee0*/  @!P0 BRA `(.L_x_48) ;  /* 0xfffffffc00f88947 */ /* 0x002fea000383ffff */
[----:B------:R-:W-:Y:S05]  /*bef0*/  BRA `(.L_x_50) ;  /* 0xffffff8c00fc7947 */ /* 0x000fea000383ffff */
.L_x_51:
[----:B------:R-:W-:-:S00]  /*bf00*/  BRA `(.L_x_51) ;  /* 0xfffffffc00fc7947 */ /* 0x000fc0000383ffff */
[----:B------:R-:W-:-:S00]  /*bf10*/  NOP ;  /* 0x0000000000007918 */ /* 0x000fc00000000000 */
        /* <DEDUP_REMOVED lines=14> */
.L_x_52:


//--------------------- .nv.shared.gluon_wgmma    --------------------------
	.section	.nv.shared.gluon_wgmma,"aw",@nobits
	.sectionflags	@""
	.align	16
	.zero		1024


//--------------------- .nv.shared.reserved.0     --------------------------
	.section	.nv.shared.reserved.0,"aw",@nobits
	.weak		__nv_reservedSMEM_offset_0_alias
	.size		__nv_reservedSMEM_offset_0_alias, 0, 0
	.other		__nv_reservedSMEM_offset_0_alias,@"STO_CUDA_RESERVED_SHARED STV_DEFAULT"
__nv_reservedSMEM_offset_0_alias:
	.zero		0


//--------------------- .nv.constant0.gluon_wgmma --------------------------
	.section	.nv.constant0.gluon_wgmma,"a",@progbits
	.sectionflags	@""
	.align	4
.nv.constant0.gluon_wgmma:
	.zero		608


//--------------------- SYMBOLS --------------------------

	.type		.nv.reservedSmem.offset0,@object
	.size		.nv.reservedSmem.offset0,0x4
